//
// Generated by NVIDIA NVVM Compiler
//
// Compiler Build ID: CL-36424714
// Cuda compilation tools, release 13.0, V13.0.88
// Based on NVVM 20.0.0
//

.version 9.0
.target sm_100
.address_size 64

	// .globl	_Z8WaoCycle10boundariesiPfP6joints
.extern .func  (.param .b32 func_retval0) vprintf
(
	.param .b64 vprintf_param_0,
	.param .b64 vprintf_param_1
)
;
.global .align 4 .b8 precalc_xorwow_matrix[102400];
.global .align 4 .b8 precalc_xorwow_offset_matrix[102400];
.global .align 4 .b8 mrg32k3aM1[2304];
.global .align 4 .b8 mrg32k3aM2[2304];
.global .align 4 .b8 mrg32k3aM1SubSeq[2016];
.global .align 4 .b8 mrg32k3aM2SubSeq[2016];
.global .align 4 .b8 mrg32k3aM1Seq[2304];
.global .align 4 .b8 mrg32k3aM2Seq[2304];
.const .align 8 .b8 __cr_lgamma_table[72];
.global .align 1 .b8 _ZN34_INTERNAL_74d04bab_4_k_cu_0fce2d584cuda3std3__45__cpo5beginE[1];
.global .align 1 .b8 _ZN34_INTERNAL_74d04bab_4_k_cu_0fce2d584cuda3std3__45__cpo3endE[1];
.global .align 1 .b8 _ZN34_INTERNAL_74d04bab_4_k_cu_0fce2d584cuda3std3__45__cpo6cbeginE[1];
.global .align 1 .b8 _ZN34_INTERNAL_74d04bab_4_k_cu_0fce2d584cuda3std3__45__cpo4cendE[1];
.global .align 1 .b8 _ZN34_INTERNAL_74d04bab_4_k_cu_0fce2d584cuda3std3__45__cpo6rbeginE[1];
.global .align 1 .b8 _ZN34_INTERNAL_74d04bab_4_k_cu_0fce2d584cuda3std3__45__cpo4rendE[1];
.global .align 1 .b8 _ZN34_INTERNAL_74d04bab_4_k_cu_0fce2d584cuda3std3__45__cpo7crbeginE[1];
.global .align 1 .b8 _ZN34_INTERNAL_74d04bab_4_k_cu_0fce2d584cuda3std3__45__cpo5crendE[1];
.global .align 1 .b8 _ZN34_INTERNAL_74d04bab_4_k_cu_0fce2d584cuda3std3__436_GLOBAL__N__74d04bab_4_k_cu_0fce2d586ignoreE[1];
.global .align 1 .b8 _ZN34_INTERNAL_74d04bab_4_k_cu_0fce2d584cuda3std3__419piecewise_constructE[1];
.global .align 1 .b8 _ZN34_INTERNAL_74d04bab_4_k_cu_0fce2d584cuda3std3__48in_placeE[1];
.global .align 1 .b8 _ZN34_INTERNAL_74d04bab_4_k_cu_0fce2d584cuda3std3__420unreachable_sentinelE[1];
.global .align 1 .b8 _ZN34_INTERNAL_74d04bab_4_k_cu_0fce2d584cuda3std3__47nulloptE[1];
.global .align 1 .b8 _ZN34_INTERNAL_74d04bab_4_k_cu_0fce2d584cuda3std3__48unexpectE[1];
.global .align 1 .b8 _ZN34_INTERNAL_74d04bab_4_k_cu_0fce2d584cuda3std6ranges3__45__cpo4swapE[1];
.global .align 1 .b8 _ZN34_INTERNAL_74d04bab_4_k_cu_0fce2d584cuda3std6ranges3__45__cpo9iter_moveE[1];
.global .align 1 .b8 _ZN34_INTERNAL_74d04bab_4_k_cu_0fce2d584cuda3std6ranges3__45__cpo5beginE[1];
.global .align 1 .b8 _ZN34_INTERNAL_74d04bab_4_k_cu_0fce2d584cuda3std6ranges3__45__cpo3endE[1];
.global .align 1 .b8 _ZN34_INTERNAL_74d04bab_4_k_cu_0fce2d584cuda3std6ranges3__45__cpo6cbeginE[1];
.global .align 1 .b8 _ZN34_INTERNAL_74d04bab_4_k_cu_0fce2d584cuda3std6ranges3__45__cpo4cendE[1];
.global .align 1 .b8 _ZN34_INTERNAL_74d04bab_4_k_cu_0fce2d584cuda3std6ranges3__45__cpo7advanceE[1];
.global .align 1 .b8 _ZN34_INTERNAL_74d04bab_4_k_cu_0fce2d584cuda3std6ranges3__45__cpo9iter_swapE[1];
.global .align 1 .b8 _ZN34_INTERNAL_74d04bab_4_k_cu_0fce2d584cuda3std6ranges3__45__cpo4nextE[1];
.global .align 1 .b8 _ZN34_INTERNAL_74d04bab_4_k_cu_0fce2d584cuda3std6ranges3__45__cpo4prevE[1];
.global .align 1 .b8 _ZN34_INTERNAL_74d04bab_4_k_cu_0fce2d584cuda3std6ranges3__45__cpo4dataE[1];
.global .align 1 .b8 _ZN34_INTERNAL_74d04bab_4_k_cu_0fce2d584cuda3std6ranges3__45__cpo5cdataE[1];
.global .align 1 .b8 _ZN34_INTERNAL_74d04bab_4_k_cu_0fce2d584cuda3std6ranges3__45__cpo4sizeE[1];
.global .align 1 .b8 _ZN34_INTERNAL_74d04bab_4_k_cu_0fce2d584cuda3std6ranges3__45__cpo5ssizeE[1];
.global .align 1 .b8 _ZN34_INTERNAL_74d04bab_4_k_cu_0fce2d584cuda3std6ranges3__45__cpo8distanceE[1];
.global .align 1 .b8 _ZN34_INTERNAL_74d04bab_4_k_cu_0fce2d586thrust24THRUST_300001_SM_1000_NS8cuda_cub3parE[1];
.global .align 1 .b8 _ZN34_INTERNAL_74d04bab_4_k_cu_0fce2d586thrust24THRUST_300001_SM_1000_NS8cuda_cub10par_nosyncE[1];
.global .align 1 .b8 _ZN34_INTERNAL_74d04bab_4_k_cu_0fce2d586thrust24THRUST_300001_SM_1000_NS6system6detail10sequential3seqE[1];
.global .align 1 .b8 _ZN34_INTERNAL_74d04bab_4_k_cu_0fce2d586thrust24THRUST_300001_SM_1000_NS12placeholders2_1E[1];
.global .align 1 .b8 _ZN34_INTERNAL_74d04bab_4_k_cu_0fce2d586thrust24THRUST_300001_SM_1000_NS12placeholders2_2E[1];
.global .align 1 .b8 _ZN34_INTERNAL_74d04bab_4_k_cu_0fce2d586thrust24THRUST_300001_SM_1000_NS12placeholders2_3E[1];
.global .align 1 .b8 _ZN34_INTERNAL_74d04bab_4_k_cu_0fce2d586thrust24THRUST_300001_SM_1000_NS12placeholders2_4E[1];
.global .align 1 .b8 _ZN34_INTERNAL_74d04bab_4_k_cu_0fce2d586thrust24THRUST_300001_SM_1000_NS12placeholders2_5E[1];
.global .align 1 .b8 _ZN34_INTERNAL_74d04bab_4_k_cu_0fce2d586thrust24THRUST_300001_SM_1000_NS12placeholders2_6E[1];
.global .align 1 .b8 _ZN34_INTERNAL_74d04bab_4_k_cu_0fce2d586thrust24THRUST_300001_SM_1000_NS12placeholders2_7E[1];
.global .align 1 .b8 _ZN34_INTERNAL_74d04bab_4_k_cu_0fce2d586thrust24THRUST_300001_SM_1000_NS12placeholders2_8E[1];
.global .align 1 .b8 _ZN34_INTERNAL_74d04bab_4_k_cu_0fce2d586thrust24THRUST_300001_SM_1000_NS12placeholders2_9E[1];
.global .align 1 .b8 _ZN34_INTERNAL_74d04bab_4_k_cu_0fce2d586thrust24THRUST_300001_SM_1000_NS12placeholders3_10E[1];
.global .align 1 .b8 _ZN34_INTERNAL_74d04bab_4_k_cu_0fce2d586thrust24THRUST_300001_SM_1000_NS3seqE[1];
.global .align 1 .b8 $str[21] = {116, 104, 114, 32, 37, 100, 32, 116, 109, 112, 115, 99, 111, 114, 101, 32, 37, 102, 32, 10};

.visible .entry _Z8WaoCycle10boundariesiPfP6joints(
	.param .align 4 .b8 _Z8WaoCycle10boundariesiPfP6joints_param_0[48],
	.param .u32 _Z8WaoCycle10boundariesiPfP6joints_param_1,
	.param .u64 .ptr .align 1 _Z8WaoCycle10boundariesiPfP6joints_param_2,
	.param .u64 .ptr .align 1 _Z8WaoCycle10boundariesiPfP6joints_param_3
)
{
	.local .align 16 .b8 	__local_depot0[64];
	.reg .b64 	%SP;
	.reg .b64 	%SPL;
	.reg .pred 	%p<91>;
	.reg .b16 	%rs<2>;
	.reg .b32 	%r<1279>;
	.reg .b32 	%f<107>;
	.reg .b64 	%rd<36>;
	.reg .b64 	%fd<3>;

	mov.u64 	%SPL, __local_depot0;
	cvta.local.u64 	%SP, %SPL;
	ld.param.f32 	%f44, [_Z8WaoCycle10boundariesiPfP6joints_param_0+44];
	ld.param.f32 	%f43, [_Z8WaoCycle10boundariesiPfP6joints_param_0+40];
	ld.param.f32 	%f42, [_Z8WaoCycle10boundariesiPfP6joints_param_0+36];
	ld.param.f32 	%f41, [_Z8WaoCycle10boundariesiPfP6joints_param_0+32];
	ld.param.f32 	%f40, [_Z8WaoCycle10boundariesiPfP6joints_param_0+28];
	ld.param.f32 	%f39, [_Z8WaoCycle10boundariesiPfP6joints_param_0+24];
	ld.param.f32 	%f38, [_Z8WaoCycle10boundariesiPfP6joints_param_0+20];
	ld.param.f32 	%f37, [_Z8WaoCycle10boundariesiPfP6joints_param_0+16];
	ld.param.f32 	%f36, [_Z8WaoCycle10boundariesiPfP6joints_param_0+12];
	ld.param.f32 	%f35, [_Z8WaoCycle10boundariesiPfP6joints_param_0+8];
	ld.param.f32 	%f34, [_Z8WaoCycle10boundariesiPfP6joints_param_0+4];
	ld.param.f32 	%f33, [_Z8WaoCycle10boundariesiPfP6joints_param_0];
	ld.param.u32 	%r558, [_Z8WaoCycle10boundariesiPfP6joints_param_1];
	ld.param.u64 	%rd15, [_Z8WaoCycle10boundariesiPfP6joints_param_2];
	ld.param.u64 	%rd13, [_Z8WaoCycle10boundariesiPfP6joints_param_3];
	cvta.to.global.u64 	%rd1, %rd15;
	add.u64 	%rd2, %SPL, 0;
	add.u64 	%rd3, %SPL, 48;
	// begin inline asm
	mov.u64 	%rd14, %clock64;
	// end inline asm
	mov.u32 	%r1, %tid.x;
	cvt.u32.u64 	%r559, %rd14;
	xor.b32  	%r560, %r559, -1429050551;
	mul.lo.s32 	%r561, %r560, 1099087573;
	{ .reg .b32 tmp; mov.b64 {tmp, %r562}, %rd14; }
	xor.b32  	%r563, %r562, -136515619;
	mul.lo.s32 	%r564, %r563, -1703105765;
	add.s32 	%r565, %r561, %r564;
	add.s32 	%r2, %r565, 6615241;
	add.s32 	%r1007, %r561, 123456789;
	st.local.v2.u32 	[%rd2], {%r2, %r1007};
	xor.b32  	%r1006, %r561, 362436069;
	add.s32 	%r1005, %r564, 521288629;
	st.local.v2.u32 	[%rd2+8], {%r1006, %r1005};
	xor.b32  	%r1004, %r564, 88675123;
	add.s32 	%r1003, %r561, 5783321;
	st.local.v2.u32 	[%rd2+16], {%r1004, %r1003};
	setp.eq.s32 	%p1, %r1, 0;
	@%p1 bra 	$L__BB0_115;
	cvt.u64.u32 	%rd35, %r1;
	mov.b32 	%r990, 0;
$L__BB0_2:
	mov.u64 	%rd5, %rd35;
	and.b64  	%rd6, %rd5, 3;
	setp.eq.s64 	%p2, %rd6, 0;
	@%p2 bra 	$L__BB0_114;
	mul.wide.u32 	%rd18, %r990, 3200;
	mov.u64 	%rd19, precalc_xorwow_matrix;
	add.s64 	%rd7, %rd19, %rd18;
	mov.b32 	%r1003, 0;
	mov.u32 	%r1004, %r1003;
	mov.u32 	%r1005, %r1003;
	mov.u32 	%r1006, %r1003;
	mov.u32 	%r1007, %r1003;
	mov.u32 	%r996, %r1003;
$L__BB0_4:
	mul.wide.u32 	%rd20, %r996, 4;
	add.s64 	%rd21, %rd2, %rd20;
	ld.local.u32 	%r20, [%rd21+4];
	shl.b32 	%r21, %r996, 5;
	mov.b32 	%r1002, 0;
$L__BB0_5:
	.pragma "nounroll";
	shr.u32 	%r569, %r20, %r1002;
	and.b32  	%r570, %r569, 1;
	setp.eq.b32 	%p3, %r570, 1;
	not.pred 	%p4, %p3;
	add.s32 	%r571, %r21, %r1002;
	mul.lo.s32 	%r572, %r571, 5;
	mul.wide.u32 	%rd22, %r572, 4;
	add.s64 	%rd8, %rd7, %rd22;
	@%p4 bra 	$L__BB0_7;
	ld.global.u32 	%r573, [%rd8];
	xor.b32  	%r1007, %r1007, %r573;
	ld.global.u32 	%r574, [%rd8+4];
	xor.b32  	%r1006, %r1006, %r574;
	ld.global.u32 	%r575, [%rd8+8];
	xor.b32  	%r1005, %r1005, %r575;
	ld.global.u32 	%r576, [%rd8+12];
	xor.b32  	%r1004, %r1004, %r576;
	ld.global.u32 	%r577, [%rd8+16];
	xor.b32  	%r1003, %r1003, %r577;
$L__BB0_7:
	and.b32  	%r579, %r569, 2;
	setp.eq.s32 	%p5, %r579, 0;
	@%p5 bra 	$L__BB0_9;
	ld.global.u32 	%r580, [%rd8+20];
	xor.b32  	%r1007, %r1007, %r580;
	ld.global.u32 	%r581, [%rd8+24];
	xor.b32  	%r1006, %r1006, %r581;
	ld.global.u32 	%r582, [%rd8+28];
	xor.b32  	%r1005, %r1005, %r582;
	ld.global.u32 	%r583, [%rd8+32];
	xor.b32  	%r1004, %r1004, %r583;
	ld.global.u32 	%r584, [%rd8+36];
	xor.b32  	%r1003, %r1003, %r584;
$L__BB0_9:
	and.b32  	%r586, %r569, 4;
	setp.eq.s32 	%p6, %r586, 0;
	@%p6 bra 	$L__BB0_11;
	ld.global.u32 	%r587, [%rd8+40];
	xor.b32  	%r1007, %r1007, %r587;
	ld.global.u32 	%r588, [%rd8+44];
	xor.b32  	%r1006, %r1006, %r588;
	ld.global.u32 	%r589, [%rd8+48];
	xor.b32  	%r1005, %r1005, %r589;
	ld.global.u32 	%r590, [%rd8+52];
	xor.b32  	%r1004, %r1004, %r590;
	ld.global.u32 	%r591, [%rd8+56];
	xor.b32  	%r1003, %r1003, %r591;
$L__BB0_11:
	and.b32  	%r593, %r569, 8;
	setp.eq.s32 	%p7, %r593, 0;
	@%p7 bra 	$L__BB0_13;
	ld.global.u32 	%r594, [%rd8+60];
	xor.b32  	%r1007, %r1007, %r594;
	ld.global.u32 	%r595, [%rd8+64];
	xor.b32  	%r1006, %r1006, %r595;
	ld.global.u32 	%r596, [%rd8+68];
	xor.b32  	%r1005, %r1005, %r596;
	ld.global.u32 	%r597, [%rd8+72];
	xor.b32  	%r1004, %r1004, %r597;
	ld.global.u32 	%r598, [%rd8+76];
	xor.b32  	%r1003, %r1003, %r598;
$L__BB0_13:
	and.b32  	%r600, %r569, 16;
	setp.eq.s32 	%p8, %r600, 0;
	@%p8 bra 	$L__BB0_15;
	ld.global.u32 	%r601, [%rd8+80];
	xor.b32  	%r1007, %r1007, %r601;
	ld.global.u32 	%r602, [%rd8+84];
	xor.b32  	%r1006, %r1006, %r602;
	ld.global.u32 	%r603, [%rd8+88];
	xor.b32  	%r1005, %r1005, %r603;
	ld.global.u32 	%r604, [%rd8+92];
	xor.b32  	%r1004, %r1004, %r604;
	ld.global.u32 	%r605, [%rd8+96];
	xor.b32  	%r1003, %r1003, %r605;
$L__BB0_15:
	and.b32  	%r607, %r569, 32;
	setp.eq.s32 	%p9, %r607, 0;
	@%p9 bra 	$L__BB0_17;
	ld.global.u32 	%r608, [%rd8+100];
	xor.b32  	%r1007, %r1007, %r608;
	ld.global.u32 	%r609, [%rd8+104];
	xor.b32  	%r1006, %r1006, %r609;
	ld.global.u32 	%r610, [%rd8+108];
	xor.b32  	%r1005, %r1005, %r610;
	ld.global.u32 	%r611, [%rd8+112];
	xor.b32  	%r1004, %r1004, %r611;
	ld.global.u32 	%r612, [%rd8+116];
	xor.b32  	%r1003, %r1003, %r612;
$L__BB0_17:
	and.b32  	%r614, %r569, 64;
	setp.eq.s32 	%p10, %r614, 0;
	@%p10 bra 	$L__BB0_19;
	ld.global.u32 	%r615, [%rd8+120];
	xor.b32  	%r1007, %r1007, %r615;
	ld.global.u32 	%r616, [%rd8+124];
	xor.b32  	%r1006, %r1006, %r616;
	ld.global.u32 	%r617, [%rd8+128];
	xor.b32  	%r1005, %r1005, %r617;
	ld.global.u32 	%r618, [%rd8+132];
	xor.b32  	%r1004, %r1004, %r618;
	ld.global.u32 	%r619, [%rd8+136];
	xor.b32  	%r1003, %r1003, %r619;
$L__BB0_19:
	and.b32  	%r621, %r569, 128;
	setp.eq.s32 	%p11, %r621, 0;
	@%p11 bra 	$L__BB0_21;
	ld.global.u32 	%r622, [%rd8+140];
	xor.b32  	%r1007, %r1007, %r622;
	ld.global.u32 	%r623, [%rd8+144];
	xor.b32  	%r1006, %r1006, %r623;
	ld.global.u32 	%r624, [%rd8+148];
	xor.b32  	%r1005, %r1005, %r624;
	ld.global.u32 	%r625, [%rd8+152];
	xor.b32  	%r1004, %r1004, %r625;
	ld.global.u32 	%r626, [%rd8+156];
	xor.b32  	%r1003, %r1003, %r626;
$L__BB0_21:
	and.b32  	%r628, %r569, 256;
	setp.eq.s32 	%p12, %r628, 0;
	@%p12 bra 	$L__BB0_23;
	ld.global.u32 	%r629, [%rd8+160];
	xor.b32  	%r1007, %r1007, %r629;
	ld.global.u32 	%r630, [%rd8+164];
	xor.b32  	%r1006, %r1006, %r630;
	ld.global.u32 	%r631, [%rd8+168];
	xor.b32  	%r1005, %r1005, %r631;
	ld.global.u32 	%r632, [%rd8+172];
	xor.b32  	%r1004, %r1004, %r632;
	ld.global.u32 	%r633, [%rd8+176];
	xor.b32  	%r1003, %r1003, %r633;
$L__BB0_23:
	and.b32  	%r635, %r569, 512;
	setp.eq.s32 	%p13, %r635, 0;
	@%p13 bra 	$L__BB0_25;
	ld.global.u32 	%r636, [%rd8+180];
	xor.b32  	%r1007, %r1007, %r636;
	ld.global.u32 	%r637, [%rd8+184];
	xor.b32  	%r1006, %r1006, %r637;
	ld.global.u32 	%r638, [%rd8+188];
	xor.b32  	%r1005, %r1005, %r638;
	ld.global.u32 	%r639, [%rd8+192];
	xor.b32  	%r1004, %r1004, %r639;
	ld.global.u32 	%r640, [%rd8+196];
	xor.b32  	%r1003, %r1003, %r640;
$L__BB0_25:
	and.b32  	%r642, %r569, 1024;
	setp.eq.s32 	%p14, %r642, 0;
	@%p14 bra 	$L__BB0_27;
	ld.global.u32 	%r643, [%rd8+200];
	xor.b32  	%r1007, %r1007, %r643;
	ld.global.u32 	%r644, [%rd8+204];
	xor.b32  	%r1006, %r1006, %r644;
	ld.global.u32 	%r645, [%rd8+208];
	xor.b32  	%r1005, %r1005, %r645;
	ld.global.u32 	%r646, [%rd8+212];
	xor.b32  	%r1004, %r1004, %r646;
	ld.global.u32 	%r647, [%rd8+216];
	xor.b32  	%r1003, %r1003, %r647;
$L__BB0_27:
	and.b32  	%r649, %r569, 2048;
	setp.eq.s32 	%p15, %r649, 0;
	@%p15 bra 	$L__BB0_29;
	ld.global.u32 	%r650, [%rd8+220];
	xor.b32  	%r1007, %r1007, %r650;
	ld.global.u32 	%r651, [%rd8+224];
	xor.b32  	%r1006, %r1006, %r651;
	ld.global.u32 	%r652, [%rd8+228];
	xor.b32  	%r1005, %r1005, %r652;
	ld.global.u32 	%r653, [%rd8+232];
	xor.b32  	%r1004, %r1004, %r653;
	ld.global.u32 	%r654, [%rd8+236];
	xor.b32  	%r1003, %r1003, %r654;
$L__BB0_29:
	and.b32  	%r656, %r569, 4096;
	setp.eq.s32 	%p16, %r656, 0;
	@%p16 bra 	$L__BB0_31;
	ld.global.u32 	%r657, [%rd8+240];
	xor.b32  	%r1007, %r1007, %r657;
	ld.global.u32 	%r658, [%rd8+244];
	xor.b32  	%r1006, %r1006, %r658;
	ld.global.u32 	%r659, [%rd8+248];
	xor.b32  	%r1005, %r1005, %r659;
	ld.global.u32 	%r660, [%rd8+252];
	xor.b32  	%r1004, %r1004, %r660;
	ld.global.u32 	%r661, [%rd8+256];
	xor.b32  	%r1003, %r1003, %r661;
$L__BB0_31:
	and.b32  	%r663, %r569, 8192;
	setp.eq.s32 	%p17, %r663, 0;
	@%p17 bra 	$L__BB0_33;
	ld.global.u32 	%r664, [%rd8+260];
	xor.b32  	%r1007, %r1007, %r664;
	ld.global.u32 	%r665, [%rd8+264];
	xor.b32  	%r1006, %r1006, %r665;
	ld.global.u32 	%r666, [%rd8+268];
	xor.b32  	%r1005, %r1005, %r666;
	ld.global.u32 	%r667, [%rd8+272];
	xor.b32  	%r1004, %r1004, %r667;
	ld.global.u32 	%r668, [%rd8+276];
	xor.b32  	%r1003, %r1003, %r668;
$L__BB0_33:
	and.b32  	%r670, %r569, 16384;
	setp.eq.s32 	%p18, %r670, 0;
	@%p18 bra 	$L__BB0_35;
	ld.global.u32 	%r671, [%rd8+280];
	xor.b32  	%r1007, %r1007, %r671;
	ld.global.u32 	%r672, [%rd8+284];
	xor.b32  	%r1006, %r1006, %r672;
	ld.global.u32 	%r673, [%rd8+288];
	xor.b32  	%r1005, %r1005, %r673;
	ld.global.u32 	%r674, [%rd8+292];
	xor.b32  	%r1004, %r1004, %r674;
	ld.global.u32 	%r675, [%rd8+296];
	xor.b32  	%r1003, %r1003, %r675;
$L__BB0_35:
	and.b32  	%r677, %r569, 32768;
	setp.eq.s32 	%p19, %r677, 0;
	@%p19 bra 	$L__BB0_37;
	ld.global.u32 	%r678, [%rd8+300];
	xor.b32  	%r1007, %r1007, %r678;
	ld.global.u32 	%r679, [%rd8+304];
	xor.b32  	%r1006, %r1006, %r679;
	ld.global.u32 	%r680, [%rd8+308];
	xor.b32  	%r1005, %r1005, %r680;
	ld.global.u32 	%r681, [%rd8+312];
	xor.b32  	%r1004, %r1004, %r681;
	ld.global.u32 	%r682, [%rd8+316];
	xor.b32  	%r1003, %r1003, %r682;
$L__BB0_37:
	add.s32 	%r1002, %r1002, 16;
	setp.ne.s32 	%p20, %r1002, 32;
	@%p20 bra 	$L__BB0_5;
	mad.lo.s32 	%r683, %r996, -31, %r21;
	add.s32 	%r996, %r683, 1;
	setp.ne.s32 	%p21, %r996, 5;
	@%p21 bra 	$L__BB0_4;
	st.local.u32 	[%rd2+4], %r1007;
	st.local.v2.u32 	[%rd2+8], {%r1006, %r1005};
	st.local.v2.u32 	[%rd2+16], {%r1004, %r1003};
	setp.eq.s64 	%p22, %rd6, 1;
	@%p22 bra 	$L__BB0_114;
	mov.b32 	%r1003, 0;
	mov.u32 	%r1004, %r1003;
	mov.u32 	%r1005, %r1003;
	mov.u32 	%r1006, %r1003;
	mov.u32 	%r1007, %r1003;
	mov.u32 	%r1088, %r1003;
$L__BB0_41:
	mul.wide.u32 	%rd23, %r1088, 4;
	add.s64 	%rd24, %rd2, %rd23;
	ld.local.u32 	%r196, [%rd24+4];
	shl.b32 	%r197, %r1088, 5;
	mov.b32 	%r1094, 0;
$L__BB0_42:
	.pragma "nounroll";
	shr.u32 	%r686, %r196, %r1094;
	and.b32  	%r687, %r686, 1;
	setp.eq.b32 	%p23, %r687, 1;
	not.pred 	%p24, %p23;
	add.s32 	%r688, %r197, %r1094;
	mul.lo.s32 	%r689, %r688, 5;
	mul.wide.u32 	%rd25, %r689, 4;
	add.s64 	%rd9, %rd7, %rd25;
	@%p24 bra 	$L__BB0_44;
	ld.global.u32 	%r690, [%rd9];
	xor.b32  	%r1007, %r1007, %r690;
	ld.global.u32 	%r691, [%rd9+4];
	xor.b32  	%r1006, %r1006, %r691;
	ld.global.u32 	%r692, [%rd9+8];
	xor.b32  	%r1005, %r1005, %r692;
	ld.global.u32 	%r693, [%rd9+12];
	xor.b32  	%r1004, %r1004, %r693;
	ld.global.u32 	%r694, [%rd9+16];
	xor.b32  	%r1003, %r1003, %r694;
$L__BB0_44:
	and.b32  	%r696, %r686, 2;
	setp.eq.s32 	%p25, %r696, 0;
	@%p25 bra 	$L__BB0_46;
	ld.global.u32 	%r697, [%rd9+20];
	xor.b32  	%r1007, %r1007, %r697;
	ld.global.u32 	%r698, [%rd9+24];
	xor.b32  	%r1006, %r1006, %r698;
	ld.global.u32 	%r699, [%rd9+28];
	xor.b32  	%r1005, %r1005, %r699;
	ld.global.u32 	%r700, [%rd9+32];
	xor.b32  	%r1004, %r1004, %r700;
	ld.global.u32 	%r701, [%rd9+36];
	xor.b32  	%r1003, %r1003, %r701;
$L__BB0_46:
	and.b32  	%r703, %r686, 4;
	setp.eq.s32 	%p26, %r703, 0;
	@%p26 bra 	$L__BB0_48;
	ld.global.u32 	%r704, [%rd9+40];
	xor.b32  	%r1007, %r1007, %r704;
	ld.global.u32 	%r705, [%rd9+44];
	xor.b32  	%r1006, %r1006, %r705;
	ld.global.u32 	%r706, [%rd9+48];
	xor.b32  	%r1005, %r1005, %r706;
	ld.global.u32 	%r707, [%rd9+52];
	xor.b32  	%r1004, %r1004, %r707;
	ld.global.u32 	%r708, [%rd9+56];
	xor.b32  	%r1003, %r1003, %r708;
$L__BB0_48:
	and.b32  	%r710, %r686, 8;
	setp.eq.s32 	%p27, %r710, 0;
	@%p27 bra 	$L__BB0_50;
	ld.global.u32 	%r711, [%rd9+60];
	xor.b32  	%r1007, %r1007, %r711;
	ld.global.u32 	%r712, [%rd9+64];
	xor.b32  	%r1006, %r1006, %r712;
	ld.global.u32 	%r713, [%rd9+68];
	xor.b32  	%r1005, %r1005, %r713;
	ld.global.u32 	%r714, [%rd9+72];
	xor.b32  	%r1004, %r1004, %r714;
	ld.global.u32 	%r715, [%rd9+76];
	xor.b32  	%r1003, %r1003, %r715;
$L__BB0_50:
	and.b32  	%r717, %r686, 16;
	setp.eq.s32 	%p28, %r717, 0;
	@%p28 bra 	$L__BB0_52;
	ld.global.u32 	%r718, [%rd9+80];
	xor.b32  	%r1007, %r1007, %r718;
	ld.global.u32 	%r719, [%rd9+84];
	xor.b32  	%r1006, %r1006, %r719;
	ld.global.u32 	%r720, [%rd9+88];
	xor.b32  	%r1005, %r1005, %r720;
	ld.global.u32 	%r721, [%rd9+92];
	xor.b32  	%r1004, %r1004, %r721;
	ld.global.u32 	%r722, [%rd9+96];
	xor.b32  	%r1003, %r1003, %r722;
$L__BB0_52:
	and.b32  	%r724, %r686, 32;
	setp.eq.s32 	%p29, %r724, 0;
	@%p29 bra 	$L__BB0_54;
	ld.global.u32 	%r725, [%rd9+100];
	xor.b32  	%r1007, %r1007, %r725;
	ld.global.u32 	%r726, [%rd9+104];
	xor.b32  	%r1006, %r1006, %r726;
	ld.global.u32 	%r727, [%rd9+108];
	xor.b32  	%r1005, %r1005, %r727;
	ld.global.u32 	%r728, [%rd9+112];
	xor.b32  	%r1004, %r1004, %r728;
	ld.global.u32 	%r729, [%rd9+116];
	xor.b32  	%r1003, %r1003, %r729;
$L__BB0_54:
	and.b32  	%r731, %r686, 64;
	setp.eq.s32 	%p30, %r731, 0;
	@%p30 bra 	$L__BB0_56;
	ld.global.u32 	%r732, [%rd9+120];
	xor.b32  	%r1007, %r1007, %r732;
	ld.global.u32 	%r733, [%rd9+124];
	xor.b32  	%r1006, %r1006, %r733;
	ld.global.u32 	%r734, [%rd9+128];
	xor.b32  	%r1005, %r1005, %r734;
	ld.global.u32 	%r735, [%rd9+132];
	xor.b32  	%r1004, %r1004, %r735;
	ld.global.u32 	%r736, [%rd9+136];
	xor.b32  	%r1003, %r1003, %r736;
$L__BB0_56:
	and.b32  	%r738, %r686, 128;
	setp.eq.s32 	%p31, %r738, 0;
	@%p31 bra 	$L__BB0_58;
	ld.global.u32 	%r739, [%rd9+140];
	xor.b32  	%r1007, %r1007, %r739;
	ld.global.u32 	%r740, [%rd9+144];
	xor.b32  	%r1006, %r1006, %r740;
	ld.global.u32 	%r741, [%rd9+148];
	xor.b32  	%r1005, %r1005, %r741;
	ld.global.u32 	%r742, [%rd9+152];
	xor.b32  	%r1004, %r1004, %r742;
	ld.global.u32 	%r743, [%rd9+156];
	xor.b32  	%r1003, %r1003, %r743;
$L__BB0_58:
	and.b32  	%r745, %r686, 256;
	setp.eq.s32 	%p32, %r745, 0;
	@%p32 bra 	$L__BB0_60;
	ld.global.u32 	%r746, [%rd9+160];
	xor.b32  	%r1007, %r1007, %r746;
	ld.global.u32 	%r747, [%rd9+164];
	xor.b32  	%r1006, %r1006, %r747;
	ld.global.u32 	%r748, [%rd9+168];
	xor.b32  	%r1005, %r1005, %r748;
	ld.global.u32 	%r749, [%rd9+172];
	xor.b32  	%r1004, %r1004, %r749;
	ld.global.u32 	%r750, [%rd9+176];
	xor.b32  	%r1003, %r1003, %r750;
$L__BB0_60:
	and.b32  	%r752, %r686, 512;
	setp.eq.s32 	%p33, %r752, 0;
	@%p33 bra 	$L__BB0_62;
	ld.global.u32 	%r753, [%rd9+180];
	xor.b32  	%r1007, %r1007, %r753;
	ld.global.u32 	%r754, [%rd9+184];
	xor.b32  	%r1006, %r1006, %r754;
	ld.global.u32 	%r755, [%rd9+188];
	xor.b32  	%r1005, %r1005, %r755;
	ld.global.u32 	%r756, [%rd9+192];
	xor.b32  	%r1004, %r1004, %r756;
	ld.global.u32 	%r757, [%rd9+196];
	xor.b32  	%r1003, %r1003, %r757;
$L__BB0_62:
	and.b32  	%r759, %r686, 1024;
	setp.eq.s32 	%p34, %r759, 0;
	@%p34 bra 	$L__BB0_64;
	ld.global.u32 	%r760, [%rd9+200];
	xor.b32  	%r1007, %r1007, %r760;
	ld.global.u32 	%r761, [%rd9+204];
	xor.b32  	%r1006, %r1006, %r761;
	ld.global.u32 	%r762, [%rd9+208];
	xor.b32  	%r1005, %r1005, %r762;
	ld.global.u32 	%r763, [%rd9+212];
	xor.b32  	%r1004, %r1004, %r763;
	ld.global.u32 	%r764, [%rd9+216];
	xor.b32  	%r1003, %r1003, %r764;
$L__BB0_64:
	and.b32  	%r766, %r686, 2048;
	setp.eq.s32 	%p35, %r766, 0;
	@%p35 bra 	$L__BB0_66;
	ld.global.u32 	%r767, [%rd9+220];
	xor.b32  	%r1007, %r1007, %r767;
	ld.global.u32 	%r768, [%rd9+224];
	xor.b32  	%r1006, %r1006, %r768;
	ld.global.u32 	%r769, [%rd9+228];
	xor.b32  	%r1005, %r1005, %r769;
	ld.global.u32 	%r770, [%rd9+232];
	xor.b32  	%r1004, %r1004, %r770;
	ld.global.u32 	%r771, [%rd9+236];
	xor.b32  	%r1003, %r1003, %r771;
$L__BB0_66:
	and.b32  	%r773, %r686, 4096;
	setp.eq.s32 	%p36, %r773, 0;
	@%p36 bra 	$L__BB0_68;
	ld.global.u32 	%r774, [%rd9+240];
	xor.b32  	%r1007, %r1007, %r774;
	ld.global.u32 	%r775, [%rd9+244];
	xor.b32  	%r1006, %r1006, %r775;
	ld.global.u32 	%r776, [%rd9+248];
	xor.b32  	%r1005, %r1005, %r776;
	ld.global.u32 	%r777, [%rd9+252];
	xor.b32  	%r1004, %r1004, %r777;
	ld.global.u32 	%r778, [%rd9+256];
	xor.b32  	%r1003, %r1003, %r778;
$L__BB0_68:
	and.b32  	%r780, %r686, 8192;
	setp.eq.s32 	%p37, %r780, 0;
	@%p37 bra 	$L__BB0_70;
	ld.global.u32 	%r781, [%rd9+260];
	xor.b32  	%r1007, %r1007, %r781;
	ld.global.u32 	%r782, [%rd9+264];
	xor.b32  	%r1006, %r1006, %r782;
	ld.global.u32 	%r783, [%rd9+268];
	xor.b32  	%r1005, %r1005, %r783;
	ld.global.u32 	%r784, [%rd9+272];
	xor.b32  	%r1004, %r1004, %r784;
	ld.global.u32 	%r785, [%rd9+276];
	xor.b32  	%r1003, %r1003, %r785;
$L__BB0_70:
	and.b32  	%r787, %r686, 16384;
	setp.eq.s32 	%p38, %r787, 0;
	@%p38 bra 	$L__BB0_72;
	ld.global.u32 	%r788, [%rd9+280];
	xor.b32  	%r1007, %r1007, %r788;
	ld.global.u32 	%r789, [%rd9+284];
	xor.b32  	%r1006, %r1006, %r789;
	ld.global.u32 	%r790, [%rd9+288];
	xor.b32  	%r1005, %r1005, %r790;
	ld.global.u32 	%r791, [%rd9+292];
	xor.b32  	%r1004, %r1004, %r791;
	ld.global.u32 	%r792, [%rd9+296];
	xor.b32  	%r1003, %r1003, %r792;
$L__BB0_72:
	and.b32  	%r794, %r686, 32768;
	setp.eq.s32 	%p39, %r794, 0;
	@%p39 bra 	$L__BB0_74;
	ld.global.u32 	%r795, [%rd9+300];
	xor.b32  	%r1007, %r1007, %r795;
	ld.global.u32 	%r796, [%rd9+304];
	xor.b32  	%r1006, %r1006, %r796;
	ld.global.u32 	%r797, [%rd9+308];
	xor.b32  	%r1005, %r1005, %r797;
	ld.global.u32 	%r798, [%rd9+312];
	xor.b32  	%r1004, %r1004, %r798;
	ld.global.u32 	%r799, [%rd9+316];
	xor.b32  	%r1003, %r1003, %r799;
$L__BB0_74:
	add.s32 	%r1094, %r1094, 16;
	setp.ne.s32 	%p40, %r1094, 32;
	@%p40 bra 	$L__BB0_42;
	mad.lo.s32 	%r800, %r1088, -31, %r197;
	add.s32 	%r1088, %r800, 1;
	setp.ne.s32 	%p41, %r1088, 5;
	@%p41 bra 	$L__BB0_41;
	st.local.u32 	[%rd2+4], %r1007;
	st.local.v2.u32 	[%rd2+8], {%r1006, %r1005};
	st.local.v2.u32 	[%rd2+16], {%r1004, %r1003};
	setp.ne.s64 	%p42, %rd6, 3;
	@%p42 bra 	$L__BB0_114;
	mov.b32 	%r1003, 0;
	mov.u32 	%r1004, %r1003;
	mov.u32 	%r1005, %r1003;
	mov.u32 	%r1006, %r1003;
	mov.u32 	%r1007, %r1003;
	mov.u32 	%r1180, %r1003;
$L__BB0_78:
	mul.wide.u32 	%rd26, %r1180, 4;
	add.s64 	%rd27, %rd2, %rd26;
	ld.local.u32 	%r372, [%rd27+4];
	shl.b32 	%r373, %r1180, 5;
	mov.b32 	%r1186, 0;
$L__BB0_79:
	.pragma "nounroll";
	shr.u32 	%r803, %r372, %r1186;
	and.b32  	%r804, %r803, 1;
	setp.eq.b32 	%p43, %r804, 1;
	not.pred 	%p44, %p43;
	add.s32 	%r805, %r373, %r1186;
	mul.lo.s32 	%r806, %r805, 5;
	mul.wide.u32 	%rd28, %r806, 4;
	add.s64 	%rd10, %rd7, %rd28;
	@%p44 bra 	$L__BB0_81;
	ld.global.u32 	%r807, [%rd10];
	xor.b32  	%r1007, %r1007, %r807;
	ld.global.u32 	%r808, [%rd10+4];
	xor.b32  	%r1006, %r1006, %r808;
	ld.global.u32 	%r809, [%rd10+8];
	xor.b32  	%r1005, %r1005, %r809;
	ld.global.u32 	%r810, [%rd10+12];
	xor.b32  	%r1004, %r1004, %r810;
	ld.global.u32 	%r811, [%rd10+16];
	xor.b32  	%r1003, %r1003, %r811;
$L__BB0_81:
	and.b32  	%r813, %r803, 2;
	setp.eq.s32 	%p45, %r813, 0;
	@%p45 bra 	$L__BB0_83;
	ld.global.u32 	%r814, [%rd10+20];
	xor.b32  	%r1007, %r1007, %r814;
	ld.global.u32 	%r815, [%rd10+24];
	xor.b32  	%r1006, %r1006, %r815;
	ld.global.u32 	%r816, [%rd10+28];
	xor.b32  	%r1005, %r1005, %r816;
	ld.global.u32 	%r817, [%rd10+32];
	xor.b32  	%r1004, %r1004, %r817;
	ld.global.u32 	%r818, [%rd10+36];
	xor.b32  	%r1003, %r1003, %r818;
$L__BB0_83:
	and.b32  	%r820, %r803, 4;
	setp.eq.s32 	%p46, %r820, 0;
	@%p46 bra 	$L__BB0_85;
	ld.global.u32 	%r821, [%rd10+40];
	xor.b32  	%r1007, %r1007, %r821;
	ld.global.u32 	%r822, [%rd10+44];
	xor.b32  	%r1006, %r1006, %r822;
	ld.global.u32 	%r823, [%rd10+48];
	xor.b32  	%r1005, %r1005, %r823;
	ld.global.u32 	%r824, [%rd10+52];
	xor.b32  	%r1004, %r1004, %r824;
	ld.global.u32 	%r825, [%rd10+56];
	xor.b32  	%r1003, %r1003, %r825;
$L__BB0_85:
	and.b32  	%r827, %r803, 8;
	setp.eq.s32 	%p47, %r827, 0;
	@%p47 bra 	$L__BB0_87;
	ld.global.u32 	%r828, [%rd10+60];
	xor.b32  	%r1007, %r1007, %r828;
	ld.global.u32 	%r829, [%rd10+64];
	xor.b32  	%r1006, %r1006, %r829;
	ld.global.u32 	%r830, [%rd10+68];
	xor.b32  	%r1005, %r1005, %r830;
	ld.global.u32 	%r831, [%rd10+72];
	xor.b32  	%r1004, %r1004, %r831;
	ld.global.u32 	%r832, [%rd10+76];
	xor.b32  	%r1003, %r1003, %r832;
$L__BB0_87:
	and.b32  	%r834, %r803, 16;
	setp.eq.s32 	%p48, %r834, 0;
	@%p48 bra 	$L__BB0_89;
	ld.global.u32 	%r835, [%rd10+80];
	xor.b32  	%r1007, %r1007, %r835;
	ld.global.u32 	%r836, [%rd10+84];
	xor.b32  	%r1006, %r1006, %r836;
	ld.global.u32 	%r837, [%rd10+88];
	xor.b32  	%r1005, %r1005, %r837;
	ld.global.u32 	%r838, [%rd10+92];
	xor.b32  	%r1004, %r1004, %r838;
	ld.global.u32 	%r839, [%rd10+96];
	xor.b32  	%r1003, %r1003, %r839;
$L__BB0_89:
	and.b32  	%r841, %r803, 32;
	setp.eq.s32 	%p49, %r841, 0;
	@%p49 bra 	$L__BB0_91;
	ld.global.u32 	%r842, [%rd10+100];
	xor.b32  	%r1007, %r1007, %r842;
	ld.global.u32 	%r843, [%rd10+104];
	xor.b32  	%r1006, %r1006, %r843;
	ld.global.u32 	%r844, [%rd10+108];
	xor.b32  	%r1005, %r1005, %r844;
	ld.global.u32 	%r845, [%rd10+112];
	xor.b32  	%r1004, %r1004, %r845;
	ld.global.u32 	%r846, [%rd10+116];
	xor.b32  	%r1003, %r1003, %r846;
$L__BB0_91:
	and.b32  	%r848, %r803, 64;
	setp.eq.s32 	%p50, %r848, 0;
	@%p50 bra 	$L__BB0_93;
	ld.global.u32 	%r849, [%rd10+120];
	xor.b32  	%r1007, %r1007, %r849;
	ld.global.u32 	%r850, [%rd10+124];
	xor.b32  	%r1006, %r1006, %r850;
	ld.global.u32 	%r851, [%rd10+128];
	xor.b32  	%r1005, %r1005, %r851;
	ld.global.u32 	%r852, [%rd10+132];
	xor.b32  	%r1004, %r1004, %r852;
	ld.global.u32 	%r853, [%rd10+136];
	xor.b32  	%r1003, %r1003, %r853;
$L__BB0_93:
	and.b32  	%r855, %r803, 128;
	setp.eq.s32 	%p51, %r855, 0;
	@%p51 bra 	$L__BB0_95;
	ld.global.u32 	%r856, [%rd10+140];
	xor.b32  	%r1007, %r1007, %r856;
	ld.global.u32 	%r857, [%rd10+144];
	xor.b32  	%r1006, %r1006, %r857;
	ld.global.u32 	%r858, [%rd10+148];
	xor.b32  	%r1005, %r1005, %r858;
	ld.global.u32 	%r859, [%rd10+152];
	xor.b32  	%r1004, %r1004, %r859;
	ld.global.u32 	%r860, [%rd10+156];
	xor.b32  	%r1003, %r1003, %r860;
$L__BB0_95:
	and.b32  	%r862, %r803, 256;
	setp.eq.s32 	%p52, %r862, 0;
	@%p52 bra 	$L__BB0_97;
	ld.global.u32 	%r863, [%rd10+160];
	xor.b32  	%r1007, %r1007, %r863;
	ld.global.u32 	%r864, [%rd10+164];
	xor.b32  	%r1006, %r1006, %r864;
	ld.global.u32 	%r865, [%rd10+168];
	xor.b32  	%r1005, %r1005, %r865;
	ld.global.u32 	%r866, [%rd10+172];
	xor.b32  	%r1004, %r1004, %r866;
	ld.global.u32 	%r867, [%rd10+176];
	xor.b32  	%r1003, %r1003, %r867;
$L__BB0_97:
	and.b32  	%r869, %r803, 512;
	setp.eq.s32 	%p53, %r869, 0;
	@%p53 bra 	$L__BB0_99;
	ld.global.u32 	%r870, [%rd10+180];
	xor.b32  	%r1007, %r1007, %r870;
	ld.global.u32 	%r871, [%rd10+184];
	xor.b32  	%r1006, %r1006, %r871;
	ld.global.u32 	%r872, [%rd10+188];
	xor.b32  	%r1005, %r1005, %r872;
	ld.global.u32 	%r873, [%rd10+192];
	xor.b32  	%r1004, %r1004, %r873;
	ld.global.u32 	%r874, [%rd10+196];
	xor.b32  	%r1003, %r1003, %r874;
$L__BB0_99:
	and.b32  	%r876, %r803, 1024;
	setp.eq.s32 	%p54, %r876, 0;
	@%p54 bra 	$L__BB0_101;
	ld.global.u32 	%r877, [%rd10+200];
	xor.b32  	%r1007, %r1007, %r877;
	ld.global.u32 	%r878, [%rd10+204];
	xor.b32  	%r1006, %r1006, %r878;
	ld.global.u32 	%r879, [%rd10+208];
	xor.b32  	%r1005, %r1005, %r879;
	ld.global.u32 	%r880, [%rd10+212];
	xor.b32  	%r1004, %r1004, %r880;
	ld.global.u32 	%r881, [%rd10+216];
	xor.b32  	%r1003, %r1003, %r881;
$L__BB0_101:
	and.b32  	%r883, %r803, 2048;
	setp.eq.s32 	%p55, %r883, 0;
	@%p55 bra 	$L__BB0_103;
	ld.global.u32 	%r884, [%rd10+220];
	xor.b32  	%r1007, %r1007, %r884;
	ld.global.u32 	%r885, [%rd10+224];
	xor.b32  	%r1006, %r1006, %r885;
	ld.global.u32 	%r886, [%rd10+228];
	xor.b32  	%r1005, %r1005, %r886;
	ld.global.u32 	%r887, [%rd10+232];
	xor.b32  	%r1004, %r1004, %r887;
	ld.global.u32 	%r888, [%rd10+236];
	xor.b32  	%r1003, %r1003, %r888;
$L__BB0_103:
	and.b32  	%r890, %r803, 4096;
	setp.eq.s32 	%p56, %r890, 0;
	@%p56 bra 	$L__BB0_105;
	ld.global.u32 	%r891, [%rd10+240];
	xor.b32  	%r1007, %r1007, %r891;
	ld.global.u32 	%r892, [%rd10+244];
	xor.b32  	%r1006, %r1006, %r892;
	ld.global.u32 	%r893, [%rd10+248];
	xor.b32  	%r1005, %r1005, %r893;
	ld.global.u32 	%r894, [%rd10+252];
	xor.b32  	%r1004, %r1004, %r894;
	ld.global.u32 	%r895, [%rd10+256];
	xor.b32  	%r1003, %r1003, %r895;
$L__BB0_105:
	and.b32  	%r897, %r803, 8192;
	setp.eq.s32 	%p57, %r897, 0;
	@%p57 bra 	$L__BB0_107;
	ld.global.u32 	%r898, [%rd10+260];
	xor.b32  	%r1007, %r1007, %r898;
	ld.global.u32 	%r899, [%rd10+264];
	xor.b32  	%r1006, %r1006, %r899;
	ld.global.u32 	%r900, [%rd10+268];
	xor.b32  	%r1005, %r1005, %r900;
	ld.global.u32 	%r901, [%rd10+272];
	xor.b32  	%r1004, %r1004, %r901;
	ld.global.u32 	%r902, [%rd10+276];
	xor.b32  	%r1003, %r1003, %r902;
$L__BB0_107:
	and.b32  	%r904, %r803, 16384;
	setp.eq.s32 	%p58, %r904, 0;
	@%p58 bra 	$L__BB0_109;
	ld.global.u32 	%r905, [%rd10+280];
	xor.b32  	%r1007, %r1007, %r905;
	ld.global.u32 	%r906, [%rd10+284];
	xor.b32  	%r1006, %r1006, %r906;
	ld.global.u32 	%r907, [%rd10+288];
	xor.b32  	%r1005, %r1005, %r907;
	ld.global.u32 	%r908, [%rd10+292];
	xor.b32  	%r1004, %r1004, %r908;
	ld.global.u32 	%r909, [%rd10+296];
	xor.b32  	%r1003, %r1003, %r909;
$L__BB0_109:
	and.b32  	%r911, %r803, 32768;
	setp.eq.s32 	%p59, %r911, 0;
	@%p59 bra 	$L__BB0_111;
	ld.global.u32 	%r912, [%rd10+300];
	xor.b32  	%r1007, %r1007, %r912;
	ld.global.u32 	%r913, [%rd10+304];
	xor.b32  	%r1006, %r1006, %r913;
	ld.global.u32 	%r914, [%rd10+308];
	xor.b32  	%r1005, %r1005, %r914;
	ld.global.u32 	%r915, [%rd10+312];
	xor.b32  	%r1004, %r1004, %r915;
	ld.global.u32 	%r916, [%rd10+316];
	xor.b32  	%r1003, %r1003, %r916;
$L__BB0_111:
	add.s32 	%r1186, %r1186, 16;
	setp.ne.s32 	%p60, %r1186, 32;
	@%p60 bra 	$L__BB0_79;
	mad.lo.s32 	%r917, %r1180, -31, %r373;
	add.s32 	%r1180, %r917, 1;
	setp.ne.s32 	%p61, %r1180, 5;
	@%p61 bra 	$L__BB0_78;
	st.local.u32 	[%rd2+4], %r1007;
	st.local.v2.u32 	[%rd2+8], {%r1006, %r1005};
	st.local.v2.u32 	[%rd2+16], {%r1004, %r1003};
$L__BB0_114:
	shr.u64 	%rd35, %rd5, 2;
	add.s32 	%r990, %r990, 1;
	setp.gt.u64 	%p62, %rd5, 3;
	@%p62 bra 	$L__BB0_2;
$L__BB0_115:
	shr.u32 	%r918, %r1007, 2;
	xor.b32  	%r919, %r918, %r1007;
	shl.b32 	%r920, %r1003, 4;
	shl.b32 	%r921, %r919, 1;
	xor.b32  	%r922, %r921, %r920;
	xor.b32  	%r923, %r922, %r919;
	xor.b32  	%r924, %r923, %r1003;
	add.s32 	%r925, %r2, %r924;
	add.s32 	%r926, %r925, 362437;
	cvt.rn.f32.u32 	%f45, %r926;
	fma.rn.f32 	%f46, %f45, 0f2F800000, 0f2F000000;
	sub.f32 	%f47, %f34, %f33;
	fma.rn.f32 	%f102, %f47, %f46, %f33;
	shr.u32 	%r927, %r1006, 2;
	xor.b32  	%r928, %r927, %r1006;
	shl.b32 	%r929, %r924, 4;
	shl.b32 	%r930, %r928, 1;
	xor.b32  	%r931, %r930, %r929;
	xor.b32  	%r932, %r931, %r928;
	xor.b32  	%r933, %r932, %r924;
	add.s32 	%r934, %r2, %r933;
	add.s32 	%r935, %r934, 724874;
	cvt.rn.f32.u32 	%f48, %r935;
	fma.rn.f32 	%f49, %f48, 0f2F800000, 0f2F000000;
	sub.f32 	%f50, %f36, %f35;
	fma.rn.f32 	%f103, %f50, %f49, %f35;
	shr.u32 	%r936, %r1005, 2;
	xor.b32  	%r937, %r936, %r1005;
	shl.b32 	%r938, %r933, 4;
	shl.b32 	%r939, %r937, 1;
	xor.b32  	%r940, %r939, %r938;
	xor.b32  	%r941, %r940, %r937;
	xor.b32  	%r942, %r941, %r933;
	add.s32 	%r943, %r2, %r942;
	add.s32 	%r944, %r943, 1087311;
	cvt.rn.f32.u32 	%f51, %r944;
	fma.rn.f32 	%f52, %f51, 0f2F800000, 0f2F000000;
	sub.f32 	%f53, %f38, %f37;
	fma.rn.f32 	%f104, %f53, %f52, %f37;
	shr.u32 	%r945, %r1004, 2;
	xor.b32  	%r946, %r945, %r1004;
	shl.b32 	%r947, %r942, 4;
	shl.b32 	%r948, %r946, 1;
	xor.b32  	%r949, %r948, %r947;
	xor.b32  	%r950, %r949, %r946;
	xor.b32  	%r951, %r950, %r942;
	add.s32 	%r952, %r2, %r951;
	add.s32 	%r953, %r952, 1449748;
	cvt.rn.f32.u32 	%f54, %r953;
	fma.rn.f32 	%f55, %f54, 0f2F800000, 0f2F000000;
	sub.f32 	%f56, %f40, %f39;
	fma.rn.f32 	%f105, %f56, %f55, %f39;
	shr.u32 	%r954, %r1003, 2;
	xor.b32  	%r955, %r954, %r1003;
	shl.b32 	%r956, %r951, 4;
	shl.b32 	%r957, %r955, 1;
	xor.b32  	%r958, %r957, %r956;
	xor.b32  	%r959, %r958, %r955;
	xor.b32  	%r960, %r959, %r951;
	add.s32 	%r961, %r2, %r960;
	add.s32 	%r962, %r961, 1812185;
	cvt.rn.f32.u32 	%f57, %r962;
	fma.rn.f32 	%f58, %f57, 0f2F800000, 0f2F000000;
	sub.f32 	%f59, %f42, %f41;
	fma.rn.f32 	%f106, %f59, %f58, %f41;
	shr.u32 	%r963, %r924, 2;
	xor.b32  	%r964, %r963, %r924;
	shl.b32 	%r965, %r960, 4;
	shl.b32 	%r966, %r964, 1;
	xor.b32  	%r967, %r966, %r965;
	xor.b32  	%r968, %r967, %r964;
	xor.b32  	%r969, %r968, %r960;
	add.s32 	%r970, %r2, %r969;
	add.s32 	%r971, %r970, 2174622;
	cvt.rn.f32.u32 	%f60, %r971;
	fma.rn.f32 	%f61, %f60, 0f2F800000, 0f2F000000;
	sub.f32 	%f62, %f44, %f43;
	fma.rn.f32 	%f101, %f62, %f61, %f43;
	setp.lt.s32 	%p63, %r558, 1;
	@%p63 bra 	$L__BB0_122;
	cvta.to.global.u64 	%rd12, %rd13;
	mov.b32 	%r1277, 0;
	mov.u64 	%rd29, $str;
	add.u64 	%rd31, %SP, 48;
$L__BB0_117:
	setp.lt.f32 	%p64, %f102, %f33;
	setp.lt.f32 	%p65, %f103, %f35;
	setp.lt.f32 	%p66, %f104, %f37;
	setp.lt.f32 	%p67, %f105, %f39;
	setp.lt.f32 	%p68, %f106, %f41;
	setp.lt.f32 	%p69, %f101, %f43;
	setp.gt.f32 	%p70, %f102, %f34;
	setp.gt.f32 	%p71, %f103, %f36;
	setp.gt.f32 	%p72, %f104, %f38;
	setp.gt.f32 	%p73, %f105, %f40;
	setp.gt.f32 	%p74, %f106, %f42;
	setp.gt.f32 	%p75, %f101, %f44;
	or.pred  	%p76, %p64, %p70;
	not.pred 	%p77, %p76;
	selp.u32 	%r973, 1, 0, %p77;
	cvt.rn.f32.u32 	%f63, %r973;
	mul.f32 	%f64, %f102, %f63;
	selp.f32 	%f65, 0f3F800000, 0f00000000, %p64;
	fma.rn.f32 	%f66, %f33, %f65, %f64;
	selp.f32 	%f67, 0f3F800000, 0f00000000, %p70;
	fma.rn.f32 	%f102, %f34, %f67, %f66;
	or.pred  	%p78, %p65, %p71;
	not.pred 	%p79, %p78;
	selp.u32 	%r974, 1, 0, %p79;
	cvt.rn.f32.u32 	%f68, %r974;
	mul.f32 	%f69, %f103, %f68;
	selp.f32 	%f70, 0f3F800000, 0f00000000, %p65;
	fma.rn.f32 	%f71, %f35, %f70, %f69;
	selp.f32 	%f72, 0f3F800000, 0f00000000, %p71;
	fma.rn.f32 	%f103, %f36, %f72, %f71;
	or.pred  	%p80, %p66, %p72;
	not.pred 	%p81, %p80;
	selp.u32 	%r975, 1, 0, %p81;
	cvt.rn.f32.u32 	%f73, %r975;
	mul.f32 	%f74, %f104, %f73;
	selp.f32 	%f75, 0f3F800000, 0f00000000, %p66;
	fma.rn.f32 	%f76, %f37, %f75, %f74;
	selp.f32 	%f77, 0f3F800000, 0f00000000, %p72;
	fma.rn.f32 	%f104, %f38, %f77, %f76;
	or.pred  	%p82, %p67, %p73;
	not.pred 	%p83, %p82;
	selp.u32 	%r976, 1, 0, %p83;
	cvt.rn.f32.u32 	%f78, %r976;
	mul.f32 	%f79, %f105, %f78;
	selp.f32 	%f80, 0f3F800000, 0f00000000, %p67;
	fma.rn.f32 	%f81, %f39, %f80, %f79;
	selp.f32 	%f82, 0f3F800000, 0f00000000, %p73;
	fma.rn.f32 	%f105, %f40, %f82, %f81;
	or.pred  	%p84, %p68, %p74;
	not.pred 	%p85, %p84;
	selp.u32 	%r977, 1, 0, %p85;
	cvt.rn.f32.u32 	%f83, %r977;
	mul.f32 	%f84, %f106, %f83;
	selp.f32 	%f85, 0f3F800000, 0f00000000, %p68;
	fma.rn.f32 	%f86, %f41, %f85, %f84;
	selp.f32 	%f87, 0f3F800000, 0f00000000, %p74;
	fma.rn.f32 	%f106, %f42, %f87, %f86;
	or.pred  	%p86, %p69, %p75;
	not.pred 	%p87, %p86;
	selp.u32 	%r978, 1, 0, %p87;
	cvt.rn.f32.u32 	%f88, %r978;
	mul.f32 	%f89, %f101, %f88;
	selp.f32 	%f90, 0f3F800000, 0f00000000, %p69;
	fma.rn.f32 	%f91, %f43, %f90, %f89;
	selp.f32 	%f92, 0f3F800000, 0f00000000, %p75;
	fma.rn.f32 	%f101, %f44, %f92, %f91;
	mul.f32 	%f93, %f102, %f102;
	fma.rn.f32 	%f94, %f103, %f103, %f93;
	fma.rn.f32 	%f95, %f104, %f104, %f94;
	fma.rn.f32 	%f96, %f105, %f105, %f95;
	fma.rn.f32 	%f97, %f106, %f106, %f96;
	fma.rn.f32 	%f98, %f101, %f101, %f97;
	sqrt.rn.f32 	%f31, %f98;
	cvt.f64.f32 	%fd1, %f31;
	st.local.u32 	[%rd3], %r1;
	st.local.f64 	[%rd3+8], %fd1;
	cvta.global.u64 	%rd30, %rd29;
	{ // callseq 0, 0
	.param .b64 param0;
	st.param.b64 	[param0], %rd30;
	.param .b64 param1;
	st.param.b64 	[param1], %rd31;
	.param .b32 retval0;
	call.uni (retval0), 
	vprintf, 
	(
	param0, 
	param1
	);
	ld.param.b32 	%r979, [retval0];
	} // callseq 0
	bar.sync 	0;
	ld.global.u32 	%r1278, [%rd1];
$L__BB0_118:
	mov.b32 	%f99, %r1278;
	min.f32 	%f100, %f31, %f99;
	mov.b32 	%r981, %f100;
	atom.relaxed.global.cas.b32 	%r556, [%rd1], %r1278, %r981;
	setp.ne.s32 	%p88, %r1278, %r556;
	mov.u32 	%r1278, %r556;
	@%p88 bra 	$L__BB0_118;
	bar.sync 	0;
	ld.global.f32 	%f32, [%rd1];
	setp.neu.f32 	%p89, %f32, %f31;
	@%p89 bra 	$L__BB0_121;
	cvt.f64.f32 	%fd2, %f32;
	st.local.u32 	[%rd3], %r1;
	st.local.f64 	[%rd3+8], %fd2;
	cvta.global.u64 	%rd33, %rd29;
	{ // callseq 1, 0
	.param .b64 param0;
	st.param.b64 	[param0], %rd33;
	.param .b64 param1;
	st.param.b64 	[param1], %rd31;
	.param .b32 retval0;
	call.uni (retval0), 
	vprintf, 
	(
	param0, 
	param1
	);
	ld.param.b32 	%r982, [retval0];
	} // callseq 1
	st.global.f32 	[%rd12], %f102;
	st.global.f32 	[%rd12+4], %f103;
	st.global.f32 	[%rd12+8], %f104;
	st.global.f32 	[%rd12+12], %f105;
	st.global.f32 	[%rd12+16], %f106;
	st.global.f32 	[%rd12+20], %f101;
	mov.b16 	%rs1, 0;
	st.global.u8 	[%rd12+24], %rs1;
	mov.b32 	%r984, 0;
	st.global.u32 	[%rd12+28], %r984;
$L__BB0_121:
	add.s32 	%r1277, %r1277, 1;
	setp.ne.s32 	%p90, %r1277, %r558;
	@%p90 bra 	$L__BB0_117;
$L__BB0_122:
	ret;

}
	// .globl	_ZN3cub18CUB_300001_SM_10006detail11EmptyKernelIvEEvv
.visible .entry _ZN3cub18CUB_300001_SM_10006detail11EmptyKernelIvEEvv()
{


	ret;

}


// ===== COMPILED SASS (sm_100) =====

	.target	sm_100

	.elftype	@"ET_EXEC"


//--------------------- .note.nv.tkinfo           --------------------------
	.section	.note.nv.tkinfo,"",@"SHT_NOTE"
	.sectionflags	@"SHF_NOTE_NV_TKINFO"
	.tkinfo
        /*0018*/ 	.word	0x00000002
        /*0030*/ 	.string	""
        /*0030*/ 	.string	"ptxas"
        /*0030*/ 	.string	"Cuda compilation tools, release 13.0, V13.0.88"
        /*0030*/ 	.string	"Build cuda_13.0.r13.0/compiler.36424714_0"
        /*0030*/ 	.string	"-arch sm_100 -m 64 "



//--------------------- .note.nv.cuinfo           --------------------------
	.section	.note.nv.cuinfo,"",@"SHT_NOTE"
	.sectionflags	@"SHF_NOTE_NV_CUINFO"
        /*0018*/ 	.short	0x0002
        /*001a*/ 	.short	0x0064
        /*001c*/ 	.short	0x0082
	.zero		2


//--------------------- .nv.info                  --------------------------
	.section	.nv.info,"",@"SHT_CUDA_INFO"
	.align	4


	//----- nvinfo : EIATTR_REGCOUNT
	.align		4
        /*0000*/ 	.byte	0x04, 0x2f
        /*0002*/ 	.short	(.L_54 - .L_53)
	.align		4
.L_53:
        /*0004*/ 	.word	index@(_Z8WaoCycle10boundariesiPfP6joints)
        /*0008*/ 	.word	0x00000020


	//----- nvinfo : EIATTR_FRAME_SIZE
	.align		4
.L_54:
        /*000c*/ 	.byte	0x04, 0x11
        /*000e*/ 	.short	(.L_56 - .L_55)
	.align		4
.L_55:
        /*0010*/ 	.word	index@($__internal_0_$__cuda_sm20_sqrt_rn_f32_slowpath)
        /*0014*/ 	.word	0x00000040


	//----- nvinfo : EIATTR_FRAME_SIZE
	.align		4
.L_56:
        /*0018*/ 	.byte	0x04, 0x11
        /*001a*/ 	.short	(.L_58 - .L_57)
	.align		4
.L_57:
        /*001c*/ 	.word	index@(_Z8WaoCycle10boundariesiPfP6joints)
        /*0020*/ 	.word	0x00000040


	//----- nvinfo : EIATTR_REGCOUNT
	.align		4
.L_58:
        /*0024*/ 	.byte	0x04, 0x2f
        /*0026*/ 	.short	(.L_60 - .L_59)
	.align		4
.L_59:
        /*0028*/ 	.word	index@(_ZN3cub18CUB_300001_SM_10006detail11EmptyKernelIvEEvv)
        /*002c*/ 	.word	0x00000004


	//----- nvinfo : EIATTR_FRAME_SIZE
	.align		4
.L_60:
        /*0030*/ 	.byte	0x04, 0x11
        /*0032*/ 	.short	(.L_62 - .L_61)
	.align		4
.L_61:
        /*0034*/ 	.word	index@(_ZN3cub18CUB_300001_SM_10006detail11EmptyKernelIvEEvv)
        /*0038*/ 	.word	0x00000000


	//----- nvinfo : EIATTR_MIN_STACK_SIZE
	.align		4
.L_62:
        /*003c*/ 	.byte	0x04, 0x12
        /*003e*/ 	.short	(.L_64 - .L_63)
	.align		4
.L_63:
        /*0040*/ 	.word	index@(_ZN3cub18CUB_300001_SM_10006detail11EmptyKernelIvEEvv)
        /*0044*/ 	.word	0x00000000


	//----- nvinfo : EIATTR_MIN_STACK_SIZE
	.align		4
.L_64:
        /*0048*/ 	.byte	0x04, 0x12
        /*004a*/ 	.short	(.L_66 - .L_65)
	.align		4
.L_65:
        /*004c*/ 	.word	index@(_Z8WaoCycle10boundariesiPfP6joints)
        /*0050*/ 	.word	0x00000040
.L_66:


//--------------------- .nv.compat                --------------------------
	.section	.nv.compat,"",@"SHT_CUDA_COMPAT_INFO"
	.align	4
        /*0000*/ 	.byte	0x02, 0x09, 0x00, 0x00, 0x02, 0x02, 0x01, 0x00, 0x02, 0x05, 0x05, 0x00, 0x03, 0x07, 0x01, 0x01
        /*0010*/ 	.byte	0x02, 0x03, 0x00, 0x00, 0x02, 0x06, 0x01, 0x00, 0x04, 0x0b, 0x08, 0x00, 0x01, 0x00, 0x00, 0x00
        /*0020*/ 	.byte	0x00, 0x00, 0x00, 0x00


//--------------------- .nv.info._ZN3cub18CUB_300001_SM_10006detail11EmptyKernelIvEEvv --------------------------
	.section	.nv.info._ZN3cub18CUB_300001_SM_10006detail11EmptyKernelIvEEvv,"",@"SHT_CUDA_INFO"
	.sectionflags	@""
	.align	4


	//----- nvinfo : EIATTR_CUDA_API_VERSION
	.align		4
        /*0000*/ 	.byte	0x04, 0x37
        /*0002*/ 	.short	(.L_68 - .L_67)
.L_67:
        /*0004*/ 	.word	0x00000082


	//----- nvinfo : EIATTR_SPARSE_MMA_MASK
	.align		4
.L_68:
        /*0008*/ 	.byte	0x03, 0x50
        /*000a*/ 	.short	0x0000


	//----- nvinfo : EIATTR_MAXREG_COUNT
	.align		4
        /*000c*/ 	.byte	0x03, 0x1b
        /*000e*/ 	.short	0x00ff


	//----- nvinfo : EIATTR_MERCURY_ISA_VERSION
	.align		4
        /*0010*/ 	.byte	0x03, 0x5f
        /*0012*/ 	.short	0x0101


	//----- nvinfo : EIATTR_VRC_CTA_INIT_COUNT
	.align		4
        /*0014*/ 	.byte	0x02, 0x4a
	.zero		1
	.zero		1


	//----- nvinfo : EIATTR_EXIT_INSTR_OFFSETS
	.align		4
        /*0018*/ 	.byte	0x04, 0x1c
        /*001a*/ 	.short	(.L_70 - .L_69)


	//   ....[0]....
.L_69:
        /*001c*/ 	.word	0x00000010


	//----- nvinfo : EIATTR_SW_WAR
	.align		4
.L_70:
        /*0020*/ 	.byte	0x04, 0x36
        /*0022*/ 	.short	(.L_72 - .L_71)
.L_71:
        /*0024*/ 	.word	0x00000008
.L_72:


//--------------------- .nv.info._Z8WaoCycle10boundariesiPfP6joints --------------------------
	.section	.nv.info._Z8WaoCycle10boundariesiPfP6joints,"",@"SHT_CUDA_INFO"
	.sectionflags	@""
	.align	4


	//----- nvinfo : EIATTR_CUDA_API_VERSION
	.align		4
        /*0000*/ 	.byte	0x04, 0x37
        /*0002*/ 	.short	(.L_74 - .L_73)
.L_73:
        /*0004*/ 	.word	0x00000082


	//----- nvinfo : EIATTR_KPARAM_INFO
	.align		4
.L_74:
        /*0008*/ 	.byte	0x04, 0x17
        /*000a*/ 	.short	(.L_76 - .L_75)
.L_75:
        /*000c*/ 	.word	0x00000000
        /*0010*/ 	.short	0x0003
        /*0012*/ 	.short	0x0040
        /*0014*/ 	.byte	0x00, 0xf5, 0x21, 0x00


	//----- nvinfo : EIATTR_KPARAM_INFO
	.align		4
.L_76:
        /*0018*/ 	.byte	0x04, 0x17
        /*001a*/ 	.short	(.L_78 - .L_77)
.L_77:
        /*001c*/ 	.word	0x00000000
        /*0020*/ 	.short	0x0002
        /*0022*/ 	.short	0x0038
        /*0024*/ 	.byte	0x00, 0xf5, 0x21, 0x00


	//----- nvinfo : EIATTR_KPARAM_INFO
	.align		4
.L_78:
        /*0028*/ 	.byte	0x04, 0x17
        /*002a*/ 	.short	(.L_80 - .L_79)
.L_79:
        /*002c*/ 	.word	0x00000000
        /*0030*/ 	.short	0x0001
        /*0032*/ 	.short	0x0030
        /*0034*/ 	.byte	0x00, 0xf0, 0x11, 0x00


	//----- nvinfo : EIATTR_KPARAM_INFO
	.align		4
.L_80:
        /*0038*/ 	.byte	0x04, 0x17
        /*003a*/ 	.short	(.L_82 - .L_81)
.L_81:
        /*003c*/ 	.word	0x00000000
        /*0040*/ 	.short	0x0000
        /*0042*/ 	.short	0x0000
        /*0044*/ 	.byte	0x00, 0xf0, 0xc1, 0x00


	//----- nvinfo : EIATTR_SPARSE_MMA_MASK
	.align		4
.L_82:
        /*0048*/ 	.byte	0x03, 0x50
        /*004a*/ 	.short	0x0000


	//----- nvinfo : EIATTR_MAXREG_COUNT
	.align		4
        /*004c*/ 	.byte	0x03, 0x1b
        /*004e*/ 	.short	0x00ff


	//----- nvinfo : EIATTR_NUM_BARRIERS
	.align		4
        /*0050*/ 	.byte	0x02, 0x4c
        /*0052*/ 	.byte	0x01
	.zero		1


	//----- nvinfo : EIATTR_EXTERNS
	.align		4
        /*0054*/ 	.byte	0x04, 0x0f
        /*0056*/ 	.short	(.L_84 - .L_83)


	//   ....[0]....
	.align		4
.L_83:
        /*0058*/ 	.word	index@(vprintf)


	//----- nvinfo : EIATTR_MERCURY_ISA_VERSION
	.align		4
.L_84:
        /*005c*/ 	.byte	0x03, 0x5f
        /*005e*/ 	.short	0x0101


	//----- nvinfo : EIATTR_VRC_CTA_INIT_COUNT
	.align		4
        /*0060*/ 	.byte	0x02, 0x4a
	.zero		1
	.zero		1


	//----- nvinfo : EIATTR_SYSCALL_OFFSETS
	.align		4
        /*0064*/ 	.byte	0x04, 0x46
        /*0066*/ 	.short	(.L_86 - .L_85)


	//   ....[0]....
.L_85:
        /*0068*/ 	.word	0x00003130


	//   ....[1]....
        /*006c*/ 	.word	0x00003300


	//----- nvinfo : EIATTR_EXIT_INSTR_OFFSETS
	.align		4
.L_86:
        /*0070*/ 	.byte	0x04, 0x1c
        /*0072*/ 	.short	(.L_88 - .L_87)


	//   ....[0]....
.L_87:
        /*0074*/ 	.word	0x00002930


	//   ....[1]....
        /*0078*/ 	.word	0x000033d0


	//----- nvinfo : EIATTR_CRS_STACK_SIZE
	.align		4
.L_88:
        /*007c*/ 	.byte	0x04, 0x1e
        /*007e*/ 	.short	(.L_90 - .L_89)
.L_89:
        /*0080*/ 	.word	0x00000000


	//----- nvinfo : EIATTR_CBANK_PARAM_SIZE
	.align		4
.L_90:
        /*0084*/ 	.byte	0x03, 0x19
        /*0086*/ 	.short	0x0048


	//----- nvinfo : EIATTR_PARAM_CBANK
	.align		4
        /*0088*/ 	.byte	0x04, 0x0a
        /*008a*/ 	.short	(.L_92 - .L_91)
	.align		4
.L_91:
        /*008c*/ 	.word	index@(.nv.constant0._Z8WaoCycle10boundariesiPfP6joints)
        /*0090*/ 	.short	0x0380
        /*0092*/ 	.short	0x0048


	//----- nvinfo : EIATTR_SW_WAR
	.align		4
.L_92:
        /*0094*/ 	.byte	0x04, 0x36
        /*0096*/ 	.short	(.L_94 - .L_93)
.L_93:
        /*0098*/ 	.word	0x00000008
.L_94:


//--------------------- .nv.callgraph             --------------------------
	.section	.nv.callgraph,"",@"SHT_CUDA_CALLGRAPH"
	.align	4
	.sectionentsize	8
	.align		4
        /*0000*/ 	.word	0x00000000
	.align		4
        /*0004*/ 	.word	0xffffffff
	.align		4
        /*0008*/ 	.word	index@(_Z8WaoCycle10boundariesiPfP6joints)
	.align		4
        /*000c*/ 	.word	index@(vprintf)
	.align		4
        /*0010*/ 	.word	0x00000000
	.align		4
        /*0014*/ 	.word	0xfffffffe
	.align		4
        /*0018*/ 	.word	0x00000000
	.align		4
        /*001c*/ 	.word	0xfffffffd
	.align		4
        /*0020*/ 	.word	0x00000000
	.align		4
        /*0024*/ 	.word	0xfffffffc


//--------------------- .nv.constant4             --------------------------
	.section	.nv.constant4,"a",@progbits
	.align	8
	.align		8
.nv.constant4:
        /*0000*/ 	.dword	precalc_xorwow_matrix
	.align		8
        /*0008*/ 	.dword	precalc_xorwow_offset_matrix
	.align		8
        /*0010*/ 	.dword	mrg32k3aM1
	.align		8
        /*0018*/ 	.dword	mrg32k3aM2
	.align		8
        /*0020*/ 	.dword	mrg32k3aM1SubSeq
	.align		8
        /*0028*/ 	.dword	mrg32k3aM2SubSeq
	.align		8
        /*0030*/ 	.dword	mrg32k3aM1Seq
	.align		8
        /*0038*/ 	.dword	mrg32k3aM2Seq
	.align		8
        /*0040*/ 	.dword	_ZN34_INTERNAL_74d04bab_4_k_cu_0fce2d584cuda3std3__45__cpo5beginE
	.align		8
        /*0048*/ 	.dword	_ZN34_INTERNAL_74d04bab_4_k_cu_0fce2d584cuda3std3__45__cpo3endE
	.align		8
        /*0050*/ 	.dword	_ZN34_INTERNAL_74d04bab_4_k_cu_0fce2d584cuda3std3__45__cpo6cbeginE
	.align		8
        /*0058*/ 	.dword	_ZN34_INTERNAL_74d04bab_4_k_cu_0fce2d584cuda3std3__45__cpo4cendE
	.align		8
        /*0060*/ 	.dword	_ZN34_INTERNAL_74d04bab_4_k_cu_0fce2d584cuda3std3__45__cpo6rbeginE
	.align		8
        /*0068*/ 	.dword	_ZN34_INTERNAL_74d04bab_4_k_cu_0fce2d584cuda3std3__45__cpo4rendE
	.align		8
        /*0070*/ 	.dword	_ZN34_INTERNAL_74d04bab_4_k_cu_0fce2d584cuda3std3__45__cpo7crbeginE
	.align		8
        /*0078*/ 	.dword	_ZN34_INTERNAL_74d04bab_4_k_cu_0fce2d584cuda3std3__45__cpo5crendE
	.align		8
        /*0080*/ 	.dword	_ZN34_INTERNAL_74d04bab_4_k_cu_0fce2d584cuda3std3__436_GLOBAL__N__74d04bab_4_k_cu_0fce2d586ignoreE
	.align		8
        /*0088*/ 	.dword	_ZN34_INTERNAL_74d04bab_4_k_cu_0fce2d584cuda3std3__419piecewise_constructE
	.align		8
        /*0090*/ 	.dword	_ZN34_INTERNAL_74d04bab_4_k_cu_0fce2d584cuda3std3__48in_placeE
	.align		8
        /*0098*/ 	.dword	_ZN34_INTERNAL_74d04bab_4_k_cu_0fce2d584cuda3std3__420unreachable_sentinelE
	.align		8
        /*00a0*/ 	.dword	_ZN34_INTERNAL_74d04bab_4_k_cu_0fce2d584cuda3std3__47nulloptE
	.align		8
        /*00a8*/ 	.dword	_ZN34_INTERNAL_74d04bab_4_k_cu_0fce2d584cuda3std3__48unexpectE
	.align		8
        /*00b0*/ 	.dword	_ZN34_INTERNAL_74d04bab_4_k_cu_0fce2d584cuda3std6ranges3__45__cpo4swapE
	.align		8
        /*00b8*/ 	.dword	_ZN34_INTERNAL_74d04bab_4_k_cu_0fce2d584cuda3std6ranges3__45__cpo9iter_moveE
	.align		8
        /*00c0*/ 	.dword	_ZN34_INTERNAL_74d04bab_4_k_cu_0fce2d584cuda3std6ranges3__45__cpo5beginE
	.align		8
        /*00c8*/ 	.dword	_ZN34_INTERNAL_74d04bab_4_k_cu_0fce2d584cuda3std6ranges3__45__cpo3endE
	.align		8
        /*00d0*/ 	.dword	_ZN34_INTERNAL_74d04bab_4_k_cu_0fce2d584cuda3std6ranges3__45__cpo6cbeginE
	.align		8
        /*00d8*/ 	.dword	_ZN34_INTERNAL_74d04bab_4_k_cu_0fce2d584cuda3std6ranges3__45__cpo4cendE
	.align		8
        /*00e0*/ 	.dword	_ZN34_INTERNAL_74d04bab_4_k_cu_0fce2d584cuda3std6ranges3__45__cpo7advanceE
	.align		8
        /*00e8*/ 	.dword	_ZN34_INTERNAL_74d04bab_4_k_cu_0fce2d584cuda3std6ranges3__45__cpo9iter_swapE
	.align		8
        /*00f0*/ 	.dword	_ZN34_INTERNAL_74d04bab_4_k_cu_0fce2d584cuda3std6ranges3__45__cpo4nextE
	.align		8
        /*00f8*/ 	.dword	_ZN34_INTERNAL_74d04bab_4_k_cu_0fce2d584cuda3std6ranges3__45__cpo4prevE
	.align		8
        /*0100*/ 	.dword	_ZN34_INTERNAL_74d04bab_4_k_cu_0fce2d584cuda3std6ranges3__45__cpo4dataE
	.align		8
        /*0108*/ 	.dword	_ZN34_INTERNAL_74d04bab_4_k_cu_0fce2d584cuda3std6ranges3__45__cpo5cdataE
	.align		8
        /*0110*/ 	.dword	_ZN34_INTERNAL_74d04bab_4_k_cu_0fce2d584cuda3std6ranges3__45__cpo4sizeE
	.align		8
        /*0118*/ 	.dword	_ZN34_INTERNAL_74d04bab_4_k_cu_0fce2d584cuda3std6ranges3__45__cpo5ssizeE
	.align		8
        /*0120*/ 	.dword	_ZN34_INTERNAL_74d04bab_4_k_cu_0fce2d584cuda3std6ranges3__45__cpo8distanceE
	.align		8
        /*0128*/ 	.dword	_ZN34_INTERNAL_74d04bab_4_k_cu_0fce2d586thrust24THRUST_300001_SM_1000_NS8cuda_cub3parE
	.align		8
        /*0130*/ 	.dword	_ZN34_INTERNAL_74d04bab_4_k_cu_0fce2d586thrust24THRUST_300001_SM_1000_NS8cuda_cub10par_nosyncE
	.align		8
        /*0138*/ 	.dword	_ZN34_INTERNAL_74d04bab_4_k_cu_0fce2d586thrust24THRUST_300001_SM_1000_NS6system6detail10sequential3seqE
	.align		8
        /*0140*/ 	.dword	_ZN34_INTERNAL_74d04bab_4_k_cu_0fce2d586thrust24THRUST_300001_SM_1000_NS12placeholders2_1E
	.align		8
        /*0148*/ 	.dword	_ZN34_INTERNAL_74d04bab_4_k_cu_0fce2d586thrust24THRUST_300001_SM_1000_NS12placeholders2_2E
	.align		8
        /*0150*/ 	.dword	_ZN34_INTERNAL_74d04bab_4_k_cu_0fce2d586thrust24THRUST_300001_SM_1000_NS12placeholders2_3E
	.align		8
        /*0158*/ 	.dword	_ZN34_INTERNAL_74d04bab_4_k_cu_0fce2d586thrust24THRUST_300001_SM_1000_NS12placeholders2_4E
	.align		8
        /*0160*/ 	.dword	_ZN34_INTERNAL_74d04bab_4_k_cu_0fce2d586thrust24THRUST_300001_SM_1000_NS12placeholders2_5E
	.align		8
        /*0168*/ 	.dword	_ZN34_INTERNAL_74d04bab_4_k_cu_0fce2d586thrust24THRUST_300001_SM_1000_NS12placeholders2_6E
	.align		8
        /*0170*/ 	.dword	_ZN34_INTERNAL_74d04bab_4_k_cu_0fce2d586thrust24THRUST_300001_SM_1000_NS12placeholders2_7E
	.align		8
        /*0178*/ 	.dword	_ZN34_INTERNAL_74d04bab_4_k_cu_0fce2d586thrust24THRUST_300001_SM_1000_NS12placeholders2_8E
	.align		8
        /*0180*/ 	.dword	_ZN34_INTERNAL_74d04bab_4_k_cu_0fce2d586thrust24THRUST_300001_SM_1000_NS12placeholders2_9E
	.align		8
        /*0188*/ 	.dword	_ZN34_INTERNAL_74d04bab_4_k_cu_0fce2d586thrust24THRUST_300001_SM_1000_NS12placeholders3_10E
	.align		8
        /*0190*/ 	.dword	_ZN34_INTERNAL_74d04bab_4_k_cu_0fce2d586thrust24THRUST_300001_SM_1000_NS3seqE
	.align		8
        /*0198*/ 	.dword	$str
	.align		8
        /*01a0*/ 	.dword	vprintf


//--------------------- .nv.constant3             --------------------------
	.section	.nv.constant3,"a",@progbits
	.align	8
.nv.constant3:
	.type		__cr_lgamma_table,@object
	.size		__cr_lgamma_table,(.L_8 - __cr_lgamma_table)
__cr_lgamma_table:
        /*0000*/ 	.byte	0x00, 0x00, 0x00, 0x00, 0x00, 0x00, 0x00, 0x00, 0x00, 0x00, 0x00, 0x00, 0x00, 0x00, 0x00, 0x00
        /*0010*/ 	.byte	0xef, 0x39, 0xfa, 0xfe, 0x42, 0x2e, 0xe6, 0x3f, 0x02, 0x20, 0x2a, 0xfa, 0x0b, 0xab, 0xfc, 0x3f
        /*0020*/ 	.byte	0xf9, 0x2c, 0x92, 0x7c, 0xa7, 0x6c, 0x09, 0x40, 0xc9, 0x79, 0x44, 0x3c, 0x64, 0x26, 0x13, 0x40
        /*0030*/ 	.byte	0xca, 0x01, 0xcf, 0x3a, 0x27, 0x51, 0x1a, 0x40, 0x30, 0xcc, 0x2d, 0xf3, 0xe1, 0x0c, 0x21, 0x40
        /*0040*/ 	.byte	0x0d, 0xb7, 0xfc, 0x82, 0x8e, 0x35, 0x25, 0x40
.L_8:


//--------------------- .text._ZN3cub18CUB_300001_SM_10006detail11EmptyKernelIvEEvv --------------------------
	.section	.text._ZN3cub18CUB_300001_SM_10006detail11EmptyKernelIvEEvv,"ax",@progbits
	.align	128
        .global         _ZN3cub18CUB_300001_SM_10006detail11EmptyKernelIvEEvv
        .type           _ZN3cub18CUB_300001_SM_10006detail11EmptyKernelIvEEvv,@function
        .size           _ZN3cub18CUB_300001_SM_10006detail11EmptyKernelIvEEvv,(.L_x_24 - _ZN3cub18CUB_300001_SM_10006detail11EmptyKernelIvEEvv)
        .other          _ZN3cub18CUB_300001_SM_10006detail11EmptyKernelIvEEvv,@"STO_CUDA_ENTRY STV_DEFAULT"
_ZN3cub18CUB_300001_SM_10006detail11EmptyKernelIvEEvv:
.text._ZN3cub18CUB_300001_SM_10006detail11EmptyKernelIvEEvv:
[----:B------:R-:W-:Y:S01]  /*0000*/  LDC R1, c[0x0][0x37c] ;  /* 0x0000df00ff017b82 */ /* 0x000fe20000000800 */
[----:B------:R-:W-:Y:S05]  /*0010*/  EXIT ;  /* 0x000000000000794d */ /* 0x000fea0003800000 */
.L_x_0:
[----:B------:R-:W-:-:S00]  /*0020*/  BRA `(.L_x_0) ;  /* 0xfffffffc00fc7947 */ /* 0x000fc0000383ffff */
[----:B------:R-:W-:-:S00]  /*0030*/  NOP ;  /* 0x0000000000007918 */ /* 0x000fc00000000000 */
        /* <DEDUP_REMOVED lines=12> */
.L_x_24:


//--------------------- .text._Z8WaoCycle10boundariesiPfP6joints --------------------------
	.section	.text._Z8WaoCycle10boundariesiPfP6joints,"ax",@progbits
	.align	128
        .global         _Z8WaoCycle10boundariesiPfP6joints
        .type           _Z8WaoCycle10boundariesiPfP6joints,@function
        .size           _Z8WaoCycle10boundariesiPfP6joints,(.L_x_23 - _Z8WaoCycle10boundariesiPfP6joints)
        .other          _Z8WaoCycle10boundariesiPfP6joints,@"STO_CUDA_ENTRY STV_DEFAULT"
_Z8WaoCycle10boundariesiPfP6joints:
.text._Z8WaoCycle10boundariesiPfP6joints:
[----:B------:R-:W0:Y:S02]  /*0000*/  LDC R1, c[0x0][0x37c] ;  /* 0x0000df00ff017b82 */ /* 0x000e240000000800 */
[----:B0-----:R-:W-:Y:S01]  /*0010*/  VIADD R1, R1, 0xffffffc0 ;  /* 0xffffffc001017836 */ /* 0x001fe20000000000 */
[----:B------:R-:W0:Y:S01]  /*0020*/  LDCU.64 UR36, c[0x0][0x358] ;  /* 0x00006b00ff2477ac */ /* 0x000e220008000a00 */
[----:B------:R-:W1:Y:S01]  /*0030*/  LDCU UR6, c[0x0][0x2fc] ;  /* 0x00005f80ff0677ac */ /* 0x000e620008000800 */
[----:B------:R-:W-:Y:S01]  /*0040*/  CS2R R2, SR_CLOCKLO ;  /* 0x0000000000027805 */ /* 0x000fe20000015000 */
[----:B------:R-:W2:Y:S05]  /*0050*/  S2R R14, SR_TID.X ;  /* 0x00000000000e7919 */ /* 0x000eaa0000002100 */
[----:B------:R-:W-:Y:S01]  /*0060*/  LOP3.LUT R0, R2, 0xaad26b49, RZ, 0x3c, !PT ;  /* 0xaad26b4902007812 */ /* 0x000fe200078e3cff */
[----:B------:R-:W-:Y:S01]  /*0070*/  BSSY.RECONVERGENT B0, `(.L_x_1) ;  /* 0x000025e000007945 */ /* 0x000fe20003800200 */
[----:B------:R-:W-:-:S03]  /*0080*/  LOP3.LUT R2, R3, 0xf7dcefdd, RZ, 0x3c, !PT ;  /* 0xf7dcefdd03027812 */ /* 0x000fc600078e3cff */
[----:B------:R-:W-:Y:S02]  /*0090*/  IMAD R0, R0, 0x4182bed5, RZ ;  /* 0x4182bed500007824 */ /* 0x000fe400078e02ff */
[----:B------:R-:W-:Y:S02]  /*00a0*/  IMAD R5, R2, -0x658354e5, RZ ;  /* 0x9a7cab1b02057824 */ /* 0x000fe400078e02ff */
[C---:B------:R-:W-:Y:S01]  /*00b0*/  VIADD R3, R0.reuse, 0x583f19 ;  /* 0x00583f1900037836 */ /* 0x040fe20000000000 */
[C---:B------:R-:W-:Y:S01]  /*00c0*/  LOP3.LUT R6, R0.reuse, 0x159a55e5, RZ, 0x3c, !PT ;  /* 0x159a55e500067812 */ /* 0x040fe200078e3cff */
[C---:B------:R-:W-:Y:S01]  /*00d0*/  VIADD R7, R5.reuse, 0x1f123bb5 ;  /* 0x1f123bb505077836 */ /* 0x040fe20000000000 */
[----:B------:R-:W-:Y:S02]  /*00e0*/  LOP3.LUT R2, R5, 0x5491333, RZ, 0x3c, !PT ;  /* 0x0549133305027812 */ /* 0x000fe400078e3cff */
[C---:B------:R-:W-:Y:S01]  /*00f0*/  IADD3 R4, PT, PT, R0.reuse, 0x64f0c9, R5 ;  /* 0x0064f0c900047810 */ /* 0x040fe20007ffe005 */
[----:B------:R-:W-:-:S02]  /*0100*/  VIADD R5, R0, 0x75bcd15 ;  /* 0x075bcd1500057836 */ /* 0x000fc40000000000 */
[----:B------:R3:W-:Y:S04]  /*0110*/  STL.64 [R1+0x10], R2 ;  /* 0x0000100201007387 */ /* 0x0007e80000100a00 */
[----:B------:R3:W-:Y:S01]  /*0120*/  STL.128 [R1], R4 ;  /* 0x0000000401007387 */ /* 0x0007e20000100c00 */
[----:B--2---:R-:W-:-:S13]  /*0130*/  ISETP.NE.AND P0, PT, R14, RZ, PT ;  /* 0x000000ff0e00720c */ /* 0x004fda0003f05270 */
[----:B01-3--:R-:W-:Y:S05]  /*0140*/  @!P0 BRA `(.L_x_2) ;  /* 0x0000002400408947 */ /* 0x00bfea0003800000 */
[----:B------:R-:W-:-:S07]  /*0150*/  CS2R R12, SRZ ;  /* 0x00000000000c7805 */ /* 0x000fce000001ff00 */
.L_x_11:
[----:B------:R-:W-:Y:S01]  /*0160*/  LOP3.LUT R0, R14, 0x3, RZ, 0xc0, !PT ;  /* 0x000000030e007812 */ /* 0x000fe200078ec0ff */
[----:B------:R-:W-:Y:S03]  /*0170*/  BSSY.RECONVERGENT B1, `(.L_x_3) ;  /* 0x0000247000017945 */ /* 0x000fe60003800200 */
[----:B------:R-:W-:-:S04]  /*0180*/  ISETP.NE.U32.AND P0, PT, R0, RZ, PT ;  /* 0x000000ff0000720c */ /* 0x000fc80003f05070 */
[----:B------:R-:W-:-:S13]  /*0190*/  ISETP.NE.AND.EX P0, PT, RZ, RZ, PT, P0 ;  /* 0x000000ffff00720c */ /* 0x000fda0003f05300 */
[----:B0-----:R-:W-:Y:S05]  /*01a0*/  @!P0 BRA `(.L_x_4) ;  /* 0x00000024000c8947 */ /* 0x001fea0003800000 */
[----:B------:R-:W0:Y:S01]  /*01b0*/  LDC.64 R8, c[0x4][RZ] ;  /* 0x01000000ff087b82 */ /* 0x000e220000000a00 */
[----:B------:R-:W-:Y:S01]  /*01c0*/  IMAD.MOV.U32 R0, RZ, RZ, RZ ;  /* 0x000000ffff007224 */ /* 0x000fe200078e00ff */
[----:B------:R-:W-:Y:S02]  /*01d0*/  CS2R R2, SRZ ;  /* 0x0000000000027805 */ /* 0x000fe4000001ff00 */
[----:B------:R-:W-:Y:S01]  /*01e0*/  CS2R R6, SRZ ;  /* 0x0000000000067805 */ /* 0x000fe2000001ff00 */
[----:B------:R-:W-:Y:S02]  /*01f0*/  IMAD.MOV.U32 R5, RZ, RZ, RZ ;  /* 0x000000ffff057224 */ /* 0x000fe400078e00ff */
[----:B0-----:R-:W-:-:S07]  /*0200*/  IMAD.WIDE.U32 R8, R12, 0xc80, R8 ;  /* 0x00000c800c087825 */ /* 0x001fce00078e0008 */
.L_x_6:
[----:B------:R-:W-:-:S06]  /*0210*/  IMAD R15, R0, 0x4, R1 ;  /* 0x00000004000f7824 */ /* 0x000fcc00078e0201 */
[----:B------:R-:W5:Y:S01]  /*0220*/  LDL R15, [R15+0x4] ;  /* 0x000004000f0f7983 */ /* 0x000f620000100800 */
[----:B------:R-:W-:-:S05]  /*0230*/  UMOV UR4, URZ ;  /* 0x000000ff00047c82 */ /* 0x000fca0008000000 */
.L_x_5:
[----:B-----5:R-:W-:Y:S01]  /*0240*/  SHF.R.U32.HI R20, RZ, UR4, R15 ;  /* 0x00000004ff147c19 */ /* 0x020fe2000801160f */
[----:B------:R-:W-:-:S03]  /*0250*/  IMAD.SHL.U32 R10, R0, 0x20, RZ ;  /* 0x00000020000a7824 */ /* 0x000fc600078e00ff */
[----:B------:R-:W-:Y:S01]  /*0260*/  LOP3.LUT R11, R20, 0x1, RZ, 0xc0, !PT ;  /* 0x00000001140b7812 */ /* 0x000fe200078ec0ff */
[----:B------:R-:W-:-:S03]  /*0270*/  VIADD R10, R10, UR4 ;  /* 0x000000040a0a7c36 */ /* 0x000fc60008000000 */
[----:B------:R-:W-:Y:S01]  /*0280*/  ISETP.NE.U32.AND P0, PT, R11, 0x1, PT ;  /* 0x000000010b00780c */ /* 0x000fe20003f05070 */
[----:B------:R-:W-:-:S03]  /*0290*/  IMAD R11, R10, 0x5, RZ ;  /* 0x000000050a0b7824 */ /* 0x000fc600078e02ff */
[----:B------:R-:W-:Y:S01]  /*02a0*/  R2P PR, R20, 0x7e ;  /* 0x0000007e14007804 */ /* 0x000fe20000000000 */
[----:B------:R-:W-:-:S08]  /*02b0*/  IMAD.WIDE.U32 R10, R11, 0x4, R8 ;  /* 0x000000040b0a7825 */ /* 0x000fd000078e0008 */
[----:B------:R-:W2:Y:S04]  /*02c0*/  @!P0 LDG.E R16, desc[UR36][R10.64+0x10] ;  /* 0x000010240a108981 */ /* 0x000ea8000c1e1900 */
[----:B------:R-:W3:Y:S04]  /*02d0*/  @P1 LDG.E R18, desc[UR36][R10.64+0x24] ;  /* 0x000024240a121981 */ /* 0x000ee8000c1e1900 */
[----:B------:R-:W4:Y:S04]  /*02e0*/  @P2 LDG.E R22, desc[UR36][R10.64+0x38] ;  /* 0x000038240a162981 */ /* 0x000f28000c1e1900 */
[----:B------:R-:W4:Y:S04]  /*02f0*/  @P3 LDG.E R24, desc[UR36][R10.64+0x4c] ;  /* 0x00004c240a183981 */ /* 0x000f28000c1e1900 */
[----:B------:R-:W4:Y:S04]  /*0300*/  @P4 LDG.E R26, desc[UR36][R10.64+0x60] ;  /* 0x000060240a1a4981 */ /* 0x000f28000c1e1900 */
[----:B------:R-:W4:Y:S04]  /*0310*/  @!P0 LDG.E R19, desc[UR36][R10.64+0x4] ;  /* 0x000004240a138981 */ /* 0x000f28000c1e1900 */
[----:B------:R-:W4:Y:S04]  /*0320*/  @!P0 LDG.E R21, desc[UR36][R10.64+0xc] ;  /* 0x00000c240a158981 */ /* 0x000f28000c1e1900 */
[----:B------:R-:W4:Y:S04]  /*0330*/  @P1 LDG.E R23, desc[UR36][R10.64+0x18] ;  /* 0x000018240a171981 */ /* 0x000f28000c1e1900 */
[----:B------:R-:W4:Y:S04]  /*0340*/  @P2 LDG.E R17, desc[UR36][R10.64+0x2c] ;  /* 0x00002c240a112981 */ /* 0x000f28000c1e1900 */
[----:B------:R-:W4:Y:S01]  /*0350*/  @P1 LDG.E R25, desc[UR36][R10.64+0x20] ;  /* 0x000020240a191981 */ /* 0x000f22000c1e1900 */
[----:B--2---:R-:W-:-:S03]  /*0360*/  @!P0 LOP3.LUT R3, R3, R16, RZ, 0x3c, !PT ;  /* 0x0000001003038212 */ /* 0x004fc600078e3cff */
[----:B------:R-:W2:Y:S01]  /*0370*/  @!P0 LDG.E R16, desc[UR36][R10.64+0x8] ;  /* 0x000008240a108981 */ /* 0x000ea2000c1e1900 */
[----:B---3--:R-:W-:-:S03]  /*0380*/  @P1 LOP3.LUT R3, R3, R18, RZ, 0x3c, !PT ;  /* 0x0000001203031212 */ /* 0x008fc600078e3cff */
[----:B------:R-:W3:Y:S01]  /*0390*/  @P1 LDG.E R18, desc[UR36][R10.64+0x1c] ;  /* 0x00001c240a121981 */ /* 0x000ee2000c1e1900 */
[----:B----4-:R-:W-:-:S03]  /*03a0*/  @P2 LOP3.LUT R3, R3, R22, RZ, 0x3c, !PT ;  /* 0x0000001603032212 */ /* 0x010fc600078e3cff */
[----:B------:R-:W4:Y:S01]  /*03b0*/  @P5 LDG.E R22, desc[UR36][R10.64+0x74] ;  /* 0x000074240a165981 */ /* 0x000f22000c1e1900 */
[----:B------:R-:W-:-:S03]  /*03c0*/  @P3 LOP3.LUT R3, R3, R24, RZ, 0x3c, !PT ;  /* 0x0000001803033212 */ /* 0x000fc600078e3cff */
[----:B------:R-:W4:Y:S01]  /*03d0*/  @P3 LDG.E R24, desc[UR36][R10.64+0x44] ;  /* 0x000044240a183981 */ /* 0x000f22000c1e1900 */
[----:B------:R-:W-:-:S03]  /*03e0*/  @P4 LOP3.LUT R3, R3, R26, RZ, 0x3c, !PT ;  /* 0x0000001a03034212 */ /* 0x000fc600078e3cff */
[----:B------:R-:W4:Y:S01]  /*03f0*/  @P6 LDG.E R26, desc[UR36][R10.64+0x88] ;  /* 0x000088240a1a6981 */ /* 0x000f22000c1e1900 */
[----:B------:R-:W-:-:S03]  /*0400*/  @!P0 LOP3.LUT R6, R6, R19, RZ, 0x3c, !PT ;  /* 0x0000001306068212 */ /* 0x000fc600078e3cff */
[----:B------:R-:W4:Y:S01]  /*0410*/  @P2 LDG.E R19, desc[UR36][R10.64+0x34] ;  /* 0x000034240a132981 */ /* 0x000f22000c1e1900 */
[----:B------:R-:W-:-:S03]  /*0420*/  @!P0 LOP3.LUT R2, R2, R21, RZ, 0x3c, !PT ;  /* 0x0000001502028212 */ /* 0x000fc600078e3cff */
[----:B------:R-:W4:Y:S01]  /*0430*/  @P3 LDG.E R21, desc[UR36][R10.64+0x40] ;  /* 0x000040240a153981 */ /* 0x000f22000c1e1900 */
[----:B------:R-:W-:-:S03]  /*0440*/  @P1 LOP3.LUT R6, R6, R23, RZ, 0x3c, !PT ;  /* 0x0000001706061212 */ /* 0x000fc600078e3cff */
[----:B------:R-:W4:Y:S01]  /*0450*/  @P3 LDG.E R23, desc[UR36][R10.64+0x48] ;  /* 0x000048240a173981 */ /* 0x000f22000c1e1900 */
[----:B------:R-:W-:-:S03]  /*0460*/  @P2 LOP3.LUT R6, R6, R17, RZ, 0x3c, !PT ;  /* 0x0000001106062212 */ /* 0x000fc600078e3cff */
[----:B------:R-:W4:Y:S01]  /*0470*/  @P4 LDG.E R17, desc[UR36][R10.64+0x54] ;  /* 0x000054240a114981 */ /* 0x000f22000c1e1900 */
[----:B--2---:R-:W-:-:S03]  /*0480*/  @!P0 LOP3.LUT R7, R7, R16, RZ, 0x3c, !PT ;  /* 0x0000001007078212 */ /* 0x004fc600078e3cff */
[----:B------:R-:W2:Y:S01]  /*0490*/  @!P0 LDG.E R16, desc[UR36][R10.64] ;  /* 0x000000240a108981 */ /* 0x000ea2000c1e1900 */
[----:B---3--:R-:W-:-:S03]  /*04a0*/  @P1 LOP3.LUT R7, R7, R18, RZ, 0x3c, !PT ;  /* 0x0000001207071212 */ /* 0x008fc600078e3cff */
[----:B------:R-:W3:Y:S01]  /*04b0*/  @P1 LDG.E R18, desc[UR36][R10.64+0x14] ;  /* 0x000014240a121981 */ /* 0x000ee2000c1e1900 */
[----:B----4-:R-:W-:-:S03]  /*04c0*/  @P5 LOP3.LUT R3, R3, R22, RZ, 0x3c, !PT ;  /* 0x0000001603035212 */ /* 0x010fc600078e3cff */
[----:B------:R-:W4:Y:S01]  /*04d0*/  @P2 LDG.E R22, desc[UR36][R10.64+0x30] ;  /* 0x000030240a162981 */ /* 0x000f22000c1e1900 */
[----:B------:R-:W-:Y:S02]  /*04e0*/  @P1 LOP3.LUT R2, R2, R25, RZ, 0x3c, !PT ;  /* 0x0000001902021212 */ /* 0x000fe400078e3cff */
[----:B------:R-:W-:Y:S02]  /*04f0*/  @P6 LOP3.LUT R3, R3, R26, RZ, 0x3c, !PT ;  /* 0x0000001a03036212 */ /* 0x000fe400078e3cff */
[----:B------:R-:W4:Y:S01]  /*0500*/  @P5 LDG.E R26, desc[UR36][R10.64+0x6c] ;  /* 0x00006c240a1a5981 */ /* 0x000f22000c1e1900 */
[----:B------:R-:W-:Y:S02]  /*0510*/  @P3 LOP3.LUT R6, R6, R21, RZ, 0x3c, !PT ;  /* 0x0000001506063212 */ /* 0x000fe400078e3cff */
[----:B------:R-:W-:Y:S01]  /*0520*/  @P2 LOP3.LUT R2, R2, R19, RZ, 0x3c, !PT ;  /* 0x0000001302022212 */ /* 0x000fe200078e3cff */
[----:B------:R-:W4:Y:S04]  /*0530*/  @P5 LDG.E R21, desc[UR36][R10.64+0x70] ;  /* 0x000070240a155981 */ /* 0x000f28000c1e1900 */
[----:B------:R-:W4:Y:S01]  /*0540*/  @P5 LDG.E R19, desc[UR36][R10.64+0x68] ;  /* 0x000068240a135981 */ /* 0x000f22000c1e1900 */
[----:B------:R-:W-:-:S03]  /*0550*/  @P4 LOP3.LUT R6, R6, R17, RZ, 0x3c, !PT ;  /* 0x0000001106064212 */ /* 0x000fc600078e3cff */
[----:B------:R-:W4:Y:S01]  /*0560*/  @P4 LDG.E R17, desc[UR36][R10.64+0x5c] ;  /* 0x00005c240a114981 */ /* 0x000f22000c1e1900 */
[----:B--2---:R-:W-:-:S03]  /*0570*/  @!P0 LOP3.LUT R5, R5, R16, RZ, 0x3c, !PT ;  /* 0x0000001005058212 */ /* 0x004fc600078e3cff */
[----:B------:R-:W2:Y:S01]  /*0580*/  @P2 LDG.E R16, desc[UR36][R10.64+0x28] ;  /* 0x000028240a102981 */ /* 0x000ea2000c1e1900 */
[----:B---3--:R-:W-:-:S03]  /*0590*/  @P1 LOP3.LUT R5, R5, R18, RZ, 0x3c, !PT ;  /* 0x0000001205051212 */ /* 0x008fc600078e3cff */
[----:B------:R-:W3:Y:S01]  /*05a0*/  @P3 LDG.E R18, desc[UR36][R10.64+0x3c] ;  /* 0x00003c240a123981 */ /* 0x000ee2000c1e1900 */
[----:B----4-:R-:W-:-:S03]  /*05b0*/  @P2 LOP3.LUT R7, R7, R22, RZ, 0x3c, !PT ;  /* 0x0000001607072212 */ /* 0x010fc600078e3cff */
[----:B------:R-:W4:Y:S01]  /*05c0*/  @P4 LDG.E R22, desc[UR36][R10.64+0x50] ;  /* 0x000050240a164981 */ /* 0x000f22000c1e1900 */
[----:B------:R-:W-:-:S03]  /*05d0*/  @P3 LOP3.LUT R7, R7, R24, RZ, 0x3c, !PT ;  /* 0x0000001807073212 */ /* 0x000fc600078e3cff */
[----:B------:R-:W4:Y:S01]  /*05e0*/  @P4 LDG.E R24, desc[UR36][R10.64+0x58] ;  /* 0x000058240a184981 */ /* 0x000f22000c1e1900 */
[----:B------:R-:W-:Y:S02]  /*05f0*/  LOP3.LUT P0, RZ, R20, 0x80, RZ, 0xc0, !PT ;  /* 0x0000008014ff7812 */ /* 0x000fe4000780c0ff */
[----:B------:R-:W-:Y:S02]  /*0600*/  @P3 LOP3.LUT R2, R2, R23, RZ, 0x3c, !PT ;  /* 0x0000001702023212 */ /* 0x000fe400078e3cff */
[----:B------:R-:W4:Y:S09]  /*0610*/  @P6 LDG.E R23, desc[UR36][R10.64+0x7c] ;  /* 0x00007c240a176981 */ /* 0x000f32000c1e1900 */
[----:B------:R-:W4:Y:S01]  /*0620*/  @P0 LDG.E R28, desc[UR36][R10.64+0x9c] ;  /* 0x00009c240a1c0981 */ /* 0x000f22000c1e1900 */
[----:B------:R-:W-:-:S03]  /*0630*/  @P5 LOP3.LUT R6, R6, R19, RZ, 0x3c, !PT ;  /* 0x0000001306065212 */ /* 0x000fc600078e3cff */
[----:B------:R-:W4:Y:S01]  /*0640*/  @P0 LDG.E R19, desc[UR36][R10.64+0x90] ;  /* 0x000090240a130981 */ /* 0x000f22000c1e1900 */
[----:B------:R-:W-:-:S03]  /*0650*/  @P4 LOP3.LUT R2, R2, R17, RZ, 0x3c, !PT ;  /* 0x0000001102024212 */ /* 0x000fc600078e3cff */
[----:B------:R-:W4:Y:S01]  /*0660*/  @P6 LDG.E R17, desc[UR36][R10.64+0x84] ;  /* 0x000084240a116981 */ /* 0x000f22000c1e1900 */
[----:B------:R-:W-:-:S03]  /*0670*/  @P5 LOP3.LUT R2, R2, R21, RZ, 0x3c, !PT ;  /* 0x0000001502025212 */ /* 0x000fc600078e3cff */
[----:B------:R-:W4:Y:S01]  /*0680*/  @P0 LDG.E R21, desc[UR36][R10.64+0x98] ;  /* 0x000098240a150981 */ /* 0x000f22000c1e1900 */
[----:B--2---:R-:W-:-:S03]  /*0690*/  @P2 LOP3.LUT R5, R5, R16, RZ, 0x3c, !PT ;  /* 0x0000001005052212 */ /* 0x004fc600078e3cff */
[----:B------:R-:W2:Y:S01]  /*06a0*/  @P5 LDG.E R16, desc[UR36][R10.64+0x64] ;  /* 0x000064240a105981 */ /* 0x000ea2000c1e1900 */
        /* <DEDUP_REMOVED lines=8> */
[----:B------:R-:W-:Y:S02]  /*0730*/  @P6 LOP3.LUT R6, R6, R23, RZ, 0x3c, !PT ;  /* 0x0000001706066212 */ /* 0x000fe400078e3cff */
[----:B------:R-:W-:Y:S02]  /*0740*/  @P0 LOP3.LUT R3, R3, R28, RZ, 0x3c, !PT ;  /* 0x0000001c03030212 */ /* 0x000fe400078e3cff */
[----:B------:R-:W-:Y:S02]  /*0750*/  @P0 LOP3.LUT R6, R6, R19, RZ, 0x3c, !PT ;  /* 0x0000001306060212 */ /* 0x000fe400078e3cff */
[----:B------:R-:W-:-:S04]  /*0760*/  @P6 LOP3.LUT R2, R2, R17, RZ, 0x3c, !PT ;  /* 0x0000001102026212 */ /* 0x000fc800078e3cff */
[----:B------:R-:W-:Y:S02]  /*0770*/  @P0 LOP3.LUT R2, R2, R21, RZ, 0x3c, !PT ;  /* 0x0000001502020212 */ /* 0x000fe400078e3cff */
[----:B--2---:R-:W-:-:S04]  /*0780*/  @P5 LOP3.LUT R5, R5, R16, RZ, 0x3c, !PT ;  /* 0x0000001005055212 */ /* 0x004fc800078e3cff */
[----:B---3--:R-:W-:Y:S02]  /*0790*/  @P6 LOP3.LUT R5, R5, R18, RZ, 0x3c, !PT ;  /* 0x0000001205056212 */ /* 0x008fe400078e3cff */
[----:B----4-:R-:W-:Y:S02]  /*07a0*/  @P6 LOP3.LUT R7, R7, R22, RZ, 0x3c, !PT ;  /* 0x0000001607076212 */ /* 0x010fe400078e3cff */
[----:B------:R-:W-:Y:S02]  /*07b0*/  @P0 LOP3.LUT R5, R5, R24, RZ, 0x3c, !PT ;  /* 0x0000001805050212 */ /* 0x000fe400078e3cff */
[----:B------:R-:W-:Y:S02]  /*07c0*/  @P0 LOP3.LUT R7, R7, R26, RZ, 0x3c, !PT ;  /* 0x0000001a07070212 */ /* 0x000fe400078e3cff */
[----:B------:R-:W-:-:S13]  /*07d0*/  R2P PR, R20.B1, 0x7f ;  /* 0x0000007f14007804 */ /* 0x000fda0000001000 */
[----:B------:R-:W2:Y:S04]  /*07e0*/  @P0 LDG.E R19, desc[UR36][R10.64+0xa4] ;  /* 0x0000a4240a130981 */ /* 0x000ea8000c1e1900 */
[----:B------:R-:W3:Y:S04]  /*07f0*/  @P0 LDG.E R22, desc[UR36][R10.64+0xa8] ;  /* 0x0000a8240a160981 */ /* 0x000ee8000c1e1900 */
[----:B------:R-:W4:Y:S04]  /*0800*/  @P0 LDG.E R21, desc[UR36][R10.64+0xac] ;  /* 0x0000ac240a150981 */ /* 0x000f28000c1e1900 */
[----:B------:R-:W4:Y:S04]  /*0810*/  @P0 LDG.E R18, desc[UR36][R10.64+0xa0] ;  /* 0x0000a0240a120981 */ /* 0x000f28000c1e1900 */
[----:B------:R-:W4:Y:S04]  /*0820*/  @P0 LDG.E R24, desc[UR36][R10.64+0xb0] ;  /* 0x0000b0240a180981 */ /* 0x000f28000c1e1900 */
[----:B------:R-:W4:Y:S04]  /*0830*/  @P1 LDG.E R23, desc[UR36][R10.64+0xb8] ;  /* 0x0000b8240a171981 */ /* 0x000f28000c1e1900 */
[----:B------:R-:W4:Y:S04]  /*0840*/  @P1 LDG.E R16, desc[UR36][R10.64+0xc4] ;  /* 0x0000c4240a101981 */ /* 0x000f28000c1e1900 */
[----:B------:R-:W4:Y:S04]  /*0850*/  @P1 LDG.E R26, desc[UR36][R10.64+0xbc] ;  /* 0x0000bc240a1a1981 */ /* 0x000f28000c1e1900 */
[----:B------:R-:W4:Y:S04]  /*0860*/  @P1 LDG.E R17, desc[UR36][R10.64+0xc0] ;  /* 0x0000c0240a111981 */ /* 0x000f28000c1e1900 */
[----:B------:R-:W4:Y:S04]  /*0870*/  @P3 LDG.E R25, desc[UR36][R10.64+0xe8] ;  /* 0x0000e8240a193981 */ /* 0x000f28000c1e1900 */
        /* <DEDUP_REMOVED lines=8> */
[----:B------:R-:W3:Y:S01]  /*0900*/  @P2 LDG.E R18, desc[UR36][R10.64+0xd0] ;  /* 0x0000d0240a122981 */ /* 0x000ee2000c1e1900 */
[----:B------:R-:W-:Y:S02]  /*0910*/  @P0 LOP3.LUT R3, R3, R24, RZ, 0x3c, !PT ;  /* 0x0000001803030212 */ /* 0x000fe400078e3cff */
[----:B------:R-:W-:Y:S01]  /*0920*/  LOP3.LUT P0, RZ, R20, 0x8000, RZ, 0xc0, !PT ;  /* 0x0000800014ff7812 */ /* 0x000fe2000780c0ff */
[----:B------:R-:W4:Y:S04]  /*0930*/  @P3 LDG.E R24, desc[UR36][R10.64+0xec] ;  /* 0x0000ec240a183981 */ /* 0x000f28000c1e1900 */
[----:B------:R-:W4:Y:S01]  /*0940*/  @P2 LDG.E R20, desc[UR36][R10.64+0xd8] ;  /* 0x0000d8240a142981 */ /* 0x000f22000c1e1900 */
[----:B------:R-:W-:Y:S02]  /*0950*/  @P1 LOP3.LUT R6, R6, R23, RZ, 0x3c, !PT ;  /* 0x0000001706061212 */ /* 0x000fe400078e3cff */
[----:B------:R-:W-:Y:S01]  /*0960*/  @P1 LOP3.LUT R3, R3, R16, RZ, 0x3c, !PT ;  /* 0x0000001003031212 */ /* 0x000fe200078e3cff */
[----:B------:R-:W4:Y:S04]  /*0970*/  @P3 LDG.E R23, desc[UR36][R10.64+0xe0] ;  /* 0x0000e0240a173981 */ /* 0x000f28000c1e1900 */
[----:B------:R-:W4:Y:S01]  /*0980*/  @P4 LDG.E R16, desc[UR36][R10.64+0xf8] ;  /* 0x0000f8240a104981 */ /* 0x000f22000c1e1900 */
[----:B------:R-:W-:-:S02]  /*0990*/  @P1 LOP3.LUT R7, R7, R26, RZ, 0x3c, !PT ;  /* 0x0000001a07071212 */ /* 0x000fc400078e3cff */
[----:B------:R-:W-:Y:S01]  /*09a0*/  @P1 LOP3.LUT R2, R2, R17, RZ, 0x3c, !PT ;  /* 0x0000001102021212 */ /* 0x000fe200078e3cff */
[----:B------:R-:W4:Y:S04]  /*09b0*/  @P5 LDG.E R26, desc[UR36][R10.64+0x10c] ;  /* 0x00010c240a1a5981 */ /* 0x000f28000c1e1900 */
[----:B------:R-:W4:Y:S01]  /*09c0*/  @P4 LDG.E R17, desc[UR36][R10.64+0xf4] ;  /* 0x0000f4240a114981 */ /* 0x000f22000c1e1900 */
[----:B--2---:R-:W-:-:S03]  /*09d0*/  @P2 LOP3.LUT R6, R6, R19, RZ, 0x3c, !PT ;  /* 0x0000001306062212 */ /* 0x004fc600078e3cff */
[----:B------:R-:W2:Y:S01]  /*09e0*/  @P4 LDG.E R19, desc[UR36][R10.64+0xfc] ;  /* 0x0000fc240a134981 */ /* 0x000ea2000c1e1900 */
[----:B---3--:R-:W-:-:S03]  /*09f0*/  @P2 LOP3.LUT R7, R7, R18, RZ, 0x3c, !PT ;  /* 0x0000001207072212 */ /* 0x008fc600078e3cff */
[----:B------:R-:W3:Y:S01]  /*0a00*/  @P3 LDG.E R18, desc[UR36][R10.64+0xdc] ;  /* 0x0000dc240a123981 */ /* 0x000ee2000c1e1900 */
[----:B------:R-:W-:-:S03]  /*0a10*/  @P3 LOP3.LUT R7, R7, R22, RZ, 0x3c, !PT ;  /* 0x0000001607073212 */ /* 0x000fc600078e3cff */
[----:B------:R-:W3:Y:S01]  /*0a20*/  @P2 LDG.E R22, desc[UR36][R10.64+0xc8] ;  /* 0x0000c8240a162981 */ /* 0x000ee2000c1e1900 */
[----:B----4-:R-:W-:-:S03]  /*0a30*/  @P2 LOP3.LUT R3, R3, R20, RZ, 0x3c, !PT ;  /* 0x0000001403032212 */ /* 0x010fc600078e3cff */
[----:B------:R-:W4:Y:S01]  /*0a40*/  @P1 LDG.E R20, desc[UR36][R10.64+0xb4] ;  /* 0x0000b4240a141981 */ /* 0x000f22000c1e1900 */
[----:B------:R-:W-:-:S03]  /*0a50*/  @P3 LOP3.LUT R3, R3, R24, RZ, 0x3c, !PT ;  /* 0x0000001803033212 */ /* 0x000fc600078e3cff */
[----:B------:R-:W3:Y:S01]  /*0a60*/  @P4 LDG.E R24, desc[UR36][R10.64+0x100] ;  /* 0x000100240a184981 */ /* 0x000ee2000c1e1900 */
[----:B------:R-:W-:Y:S02]  /*0a70*/  @P2 LOP3.LUT R2, R2, R21, RZ, 0x3c, !PT ;  /* 0x0000001502022212 */ /* 0x000fe400078e3cff */
[----:B------:R-:W-:Y:S01]  /*0a80*/  @P3 LOP3.LUT R6, R6, R23, RZ, 0x3c, !PT ;  /* 0x0000001706063212 */ /* 0x000fe200078e3cff */
[----:B------:R-:W3:Y:S01]  /*0a90*/  @P5 LDG.E R21, desc[UR36][R10.64+0x108] ;  /* 0x000108240a155981 */ /* 0x000ee2000c1e1900 */
[----:B------:R-:W-:-:S03]  /*0aa0*/  @P4 LOP3.LUT R7, R7, R16, RZ, 0x3c, !PT ;  /* 0x0000001007074212 */ /* 0x000fc600078e3cff */
[----:B------:R-:W3:Y:S04]  /*0ab0*/  @P5 LDG.E R23, desc[UR36][R10.64+0x110] ;  /* 0x000110240a175981 */ /* 0x000ee8000c1e1900 */
[----:B------:R-:W3:Y:S01]  /*0ac0*/  @P4 LDG.E R16, desc[UR36][R10.64+0xf0] ;  /* 0x0000f0240a104981 */ /* 0x000ee2000c1e1900 */
[----:B------:R-:W-:Y:S02]  /*0ad0*/  @P3 LOP3.LUT R2, R2, R25, RZ, 0x3c, !PT ;  /* 0x0000001902023212 */ /* 0x000fe400078e3cff */
[----:B------:R-:W-:Y:S02]  /*0ae0*/  @P4 LOP3.LUT R6, R6, R17, RZ, 0x3c, !PT ;  /* 0x0000001106064212 */ /* 0x000fe400078e3cff */
[----:B------:R-:W3:Y:S01]  /*0af0*/  @P6 LDG.E R17, desc[UR36][R10.64+0x11c] ;  /* 0x00011c240a116981 */ /* 0x000ee2000c1e1900 */
[----:B------:R-:W-:-:S03]  /*0b00*/  @P5 LOP3.LUT R7, R7, R26, RZ, 0x3c, !PT ;  /* 0x0000001a07075212 */ /* 0x000fc600078e3cff */
[----:B------:R-:W3:Y:S01]  /*0b10*/  @P0 LDG.E R26, desc[UR36][R10.64+0x134] ;  /* 0x000134240a1a0981 */ /* 0x000ee2000c1e1900 */
[----:B--2---:R-:W-:-:S03]  /*0b20*/  @P4 LOP3.LUT R2, R2, R19, RZ, 0x3c, !PT ;  /* 0x0000001302024212 */ /* 0x004fc600078e3cff */
[----:B------:R-:W2:Y:S01]  /*0b30*/  @P6 LDG.E R19, desc[UR36][R10.64+0x124] ;  /* 0x000124240a136981 */ /* 0x000ea2000c1e1900 */
[----:B----4-:R-:W-:-:S03]  /*0b40*/  @P1 LOP3.LUT R5, R5, R20, RZ, 0x3c, !PT ;  /* 0x0000001405051212 */ /* 0x010fc600078e3cff */
[----:B------:R-:W4:Y:S01]  /*0b50*/  @P5 LDG.E R20, desc[UR36][R10.64+0x104] ;  /* 0x000104240a145981 */ /* 0x000f22000c1e1900 */
[----:B---3--:R-:W-:Y:S02]  /*0b60*/  @P2 LOP3.LUT R5, R5, R22, RZ, 0x3c, !PT ;  /* 0x0000001605052212 */ /* 0x008fe400078e3cff */
[----:B------:R-:W-:Y:S01]  /*0b70*/  @P4 LOP3.LUT R3, R3, R24, RZ, 0x3c, !PT ;  /* 0x0000001803034212 */ /* 0x000fe200078e3cff */
[----:B------:R-:W3:Y:S01]  /*0b80*/  @P6 LDG.E R22, desc[UR36][R10.64+0x120] ;  /* 0x000120240a166981 */ /* 0x000ee2000c1e1900 */
[----:B------:R-:W-:-:S03]  /*0b90*/  @P3 LOP3.LUT R5, R5, R18, RZ, 0x3c, !PT ;  /* 0x0000001205053212 */ /* 0x000fc600078e3cff */
[----:B------:R-:W3:Y:S01]  /*0ba0*/  @P6 LDG.E R24, desc[UR36][R10.64+0x128] ;  /* 0x000128240a186981 */ /* 0x000ee2000c1e1900 */
[----:B------:R-:W-:-:S03]  /*0bb0*/  @P5 LOP3.LUT R6, R6, R21, RZ, 0x3c, !PT ;  /* 0x0000001506065212 */ /* 0x000fc600078e3cff */
[----:B------:R-:W3:Y:S01]  /*0bc0*/  @P6 LDG.E R18, desc[UR36][R10.64+0x118] ;  /* 0x000118240a126981 */ /* 0x000ee2000c1e1900 */
[----:B------:R-:W-:Y:S02]  /*0bd0*/  @P5 LOP3.LUT R2, R2, R23, RZ, 0x3c, !PT ;  /* 0x0000001702025212 */ /* 0x000fe400078e3cff */
[----:B------:R-:W-:Y:S01]  /*0be0*/  @P5 LOP3.LUT R3, R3, R28, RZ, 0x3c, !PT ;  /* 0x0000001c03035212 */ /* 0x000fe200078e3cff */
[----:B------:R-:W3:Y:S01]  /*0bf0*/  @P0 LDG.E R21, desc[UR36][R10.64+0x130] ;  /* 0x000130240a150981 */ /* 0x000ee2000c1e1900 */
[----:B------:R-:W-:-:S03]  /*0c00*/  @P4 LOP3.LUT R5, R5, R16, RZ, 0x3c, !PT ;  /* 0x0000001005054212 */ /* 0x000fc600078e3cff */
[----:B------:R-:W3:Y:S04]  /*0c10*/  @P0 LDG.E R28, desc[UR36][R10.64+0x13c] ;  /* 0x00013c240a1c0981 */ /* 0x000ee8000c1e1900 */
[----:B------:R-:W3:Y:S04]  /*0c20*/  @P0 LDG.E R23, desc[UR36][R10.64+0x138] ;  /* 0x000138240a170981 */ /* 0x000ee8000c1e1900 */
[----:B------:R-:W3:Y:S01]  /*0c30*/  @P0 LDG.E R16, desc[UR36][R10.64+0x12c] ;  /* 0x00012c240a100981 */ /* 0x000ee2000c1e1900 */
[----:B------:R-:W-:-:S04]  /*0c40*/  UIADD3 UR4, UPT, UPT, UR4, 0x10, URZ ;  /* 0x0000001004047890 */ /* 0x000fc8000fffe0ff */
[----:B------:R-:W-:Y:S01]  /*0c50*/  UISETP.NE.AND UP0, UPT, UR4, 0x20, UPT ;  /* 0x000000200400788c */ /* 0x000fe2000bf05270 */
[----:B------:R-:W-:Y:S02]  /*0c60*/  @P6 LOP3.LUT R6, R6, R17, RZ, 0x3c, !PT ;  /* 0x0000001106066212 */ /* 0x000fe400078e3cff */
[----:B--2---:R-:W-:Y:S02]  /*0c70*/  @P6 LOP3.LUT R2, R2, R19, RZ, 0x3c, !PT ;  /* 0x0000001302026212 */ /* 0x004fe400078e3cff */
[----:B----4-:R-:W-:Y:S02]  /*0c80*/  @P5 LOP3.LUT R5, R5, R20, RZ, 0x3c, !PT ;  /* 0x0000001405055212 */ /* 0x010fe400078e3cff */
[----:B---3--:R-:W-:Y:S02]  /*0c90*/  @P6 LOP3.LUT R7, R7, R22, RZ, 0x3c, !PT ;  /* 0x0000001607076212 */ /* 0x008fe400078e3cff */
[----:B------:R-:W-:Y:S02]  /*0ca0*/  @P6 LOP3.LUT R3, R3, R24, RZ, 0x3c, !PT ;  /* 0x0000001803036212 */ /* 0x000fe400078e3cff */
[----:B------:R-:W-:-:S02]  /*0cb0*/  @P6 LOP3.LUT R5, R5, R18, RZ, 0x3c, !PT ;  /* 0x0000001205056212 */ /* 0x000fc400078e3cff */
[----:B------:R-:W-:Y:S02]  /*0cc0*/  @P0 LOP3.LUT R7, R7, R26, RZ, 0x3c, !PT ;  /* 0x0000001a07070212 */ /* 0x000fe400078e3cff */
[----:B------:R-:W-:Y:S02]  /*0cd0*/  @P0 LOP3.LUT R6, R6, R21, RZ, 0x3c, !PT ;  /* 0x0000001506060212 */ /* 0x000fe400078e3cff */
[----:B------:R-:W-:Y:S02]  /*0ce0*/  @P0 LOP3.LUT R3, R3, R28, RZ, 0x3c, !PT ;  /* 0x0000001c03030212 */ /* 0x000fe400078e3cff */
[----:B------:R-:W-:Y:S02]  /*0cf0*/  @P0 LOP3.LUT R2, R2, R23, RZ, 0x3c, !PT ;  /* 0x0000001702020212 */ /* 0x000fe400078e3cff */
[----:B------:R-:W-:Y:S01]  /*0d00*/  @P0 LOP3.LUT R5, R5, R16, RZ, 0x3c, !PT ;  /* 0x0000001005050212 */ /* 0x000fe200078e3cff */
[----:B------:R-:W-:Y:S06]  /*0d10*/  BRA.U UP0, `(.L_x_5) ;  /* 0xfffffff500487547 */ /* 0x000fec000b83ffff */
[----:B------:R-:W-:-:S05]  /*0d20*/  VIADD R0, R0, 0x1 ;  /* 0x0000000100007836 */ /* 0x000fca0000000000 */
[----:B------:R-:W-:-:S13]  /*0d30*/  ISETP.NE.AND P0, PT, R0, 0x5, PT ;  /* 0x000000050000780c */ /* 0x000fda0003f05270 */
[----:B------:R-:W-:Y:S05]  /*0d40*/  @P0 BRA `(.L_x_6) ;  /* 0xfffffff400300947 */ /* 0x000fea000383ffff */
[----:B------:R-:W-:Y:S01]  /*0d50*/  LOP3.LUT R0, R14, 0x3, RZ, 0xc0, !PT ;  /* 0x000000030e007812 */ /* 0x000fe200078ec0ff */
[----:B------:R0:W-:Y:S03]  /*0d60*/  STL [R1+0x4], R5 ;  /* 0x0000040501007387 */ /* 0x0001e60000100800 */
[----:B------:R-:W-:Y:S01]  /*0d70*/  ISETP.NE.U32.AND P0, PT, R0, 0x1, PT ;  /* 0x000000010000780c */ /* 0x000fe20003f05070 */
[----:B------:R0:W-:Y:S03]  /*0d80*/  STL.64 [R1+0x8], R6 ;  /* 0x0000080601007387 */ /* 0x0001e60000100a00 */
[----:B------:R-:W-:Y:S01]  /*0d90*/  ISETP.NE.AND.EX P0, PT, RZ, RZ, PT, P0 ;  /* 0x000000ffff00720c */ /* 0x000fe20003f05300 */
[----:B------:R0:W-:-:S12]  /*0da0*/  STL.64 [R1+0x10], R2 ;  /* 0x0000100201007387 */ /* 0x0001d80000100a00 */
[----:B0-----:R-:W-:Y:S05]  /*0db0*/  @!P0 BRA `(.L_x_4) ;  /* 0x0000001800088947 */ /* 0x001fea0003800000 */
[----:B------:R-:W-:Y:S01]  /*0dc0*/  UMOV UR4, URZ ;  /* 0x000000ff00047c82 */ /* 0x000fe20008000000 */
[----:B------:R-:W-:Y:S01]  /*0dd0*/  UMOV UR5, URZ ;  /* 0x000000ff00057c82 */ /* 0x000fe20008000000 */
[----:B------:R-:W-:Y:S02]  /*0de0*/  IMAD.MOV.U32 R0, RZ, RZ, RZ ;  /* 0x000000ffff007224 */ /* 0x000fe400078e00ff */
[----:B------:R-:W-:Y:S02]  /*0df0*/  IMAD.MOV.U32 R5, RZ, RZ, RZ ;  /* 0x000000ffff057224 */ /* 0x000fe400078e00ff */
[----:B------:R-:W-:Y:S02]  /*0e00*/  IMAD.U32 R3, RZ, RZ, UR4 ;  /* 0x00000004ff037e24 */ /* 0x000fe4000f8e00ff */
[----:B------:R-:W-:Y:S02]  /*0e10*/  IMAD.U32 R2, RZ, RZ, UR5 ;  /* 0x00000005ff027e24 */ /* 0x000fe4000f8e00ff */
[----:B------:R-:W-:-:S02]  /*0e20*/  IMAD.U32 R7, RZ, RZ, UR4 ;  /* 0x00000004ff077e24 */ /* 0x000fc4000f8e00ff */
[----:B------:R-:W-:-:S07]  /*0e30*/  IMAD.U32 R6, RZ, RZ, UR5 ;  /* 0x00000005ff067e24 */ /* 0x000fce000f8e00ff */
.L_x_8:
[----:B------:R-:W-:-:S06]  /*0e40*/  IMAD R15, R0, 0x4, R1 ;  /* 0x00000004000f7824 */ /* 0x000fcc00078e0201 */
[----:B------:R-:W5:Y:S01]  /*0e50*/  LDL R15, [R15+0x4] ;  /* 0x000004000f0f7983 */ /* 0x000f620000100800 */
[----:B------:R-:W-:-:S05]  /*0e60*/  UMOV UR4, URZ ;  /* 0x000000ff00047c82 */ /* 0x000fca0008000000 */
.L_x_7:
        /* <DEDUP_REMOVED lines=183> */
[----:B0-----:R-:W-:Y:S05]  /*19e0*/  @P0 BRA `(.L_x_4) ;  /* 0x0000000800fc0947 */ /* 0x001fea0003800000 */
        /* <DEDUP_REMOVED lines=8> */
.L_x_10:
[----:B------:R-:W-:-:S06]  /*1a70*/  IMAD R15, R0, 0x4, R1 ;  /* 0x00000004000f7824 */ /* 0x000fcc00078e0201 */
[----:B------:R-:W5:Y:S01]  /*1a80*/  LDL R15, [R15+0x4] ;  /* 0x000004000f0f7983 */ /* 0x000f620000100800 */
[----:B------:R-:W-:-:S05]  /*1a90*/  UMOV UR4, URZ ;  /* 0x000000ff00047c82 */ /* 0x000fca0008000000 */
.L_x_9:
        /* <DEDUP_REMOVED lines=177> */
[----:B------:R0:W-:Y:S04]  /*25b0*/  STL [R1+0x4], R5 ;  /* 0x0000040501007387 */ /* 0x0001e80000100800 */
[----:B------:R0:W-:Y:S04]  /*25c0*/  STL.64 [R1+0x8], R6 ;  /* 0x0000080601007387 */ /* 0x0001e80000100a00 */
[----:B------:R0:W-:Y:S02]  /*25d0*/  STL.64 [R1+0x10], R2 ;  /* 0x0000100201007387 */ /* 0x0001e40000100a00 */
.L_x_4:
[----:B------:R-:W-:Y:S05]  /*25e0*/  BSYNC.RECONVERGENT B1 ;  /* 0x0000000000017941 */ /* 0x000fea0003800200 */
.L_x_3:
[----:B------:R-:W-:Y:S01]  /*25f0*/  ISETP.GT.U32.AND P0, PT, R14, 0x3, PT ;  /* 0x000000030e00780c */ /* 0x000fe20003f04070 */
[----:B------:R-:W-:Y:S01]  /*2600*/  VIADD R12, R12, 0x1 ;  /* 0x000000010c0c7836 */ /* 0x000fe20000000000 */
[--C-:B------:R-:W-:Y:S02]  /*2610*/  SHF.R.U64 R14, R14, 0x2, R13.reuse ;  /* 0x000000020e0e7819 */ /* 0x100fe4000000120d */
[----:B------:R-:W-:Y:S02]  /*2620*/  ISETP.GT.U32.AND.EX P0, PT, R13, RZ, PT, P0 ;  /* 0x000000ff0d00720c */ /* 0x000fe40003f04100 */
[----:B------:R-:W-:-:S11]  /*2630*/  SHF.R.U32.HI R13, RZ, 0x2, R13 ;  /* 0x00000002ff0d7819 */ /* 0x000fd6000001160d */
[----:B------:R-:W-:Y:S05]  /*2640*/  @P0 BRA `(.L_x_11) ;  /* 0xffffffd800c40947 */ /* 0x000fea000383ffff */
.L_x_2:
[----:B------:R-:W-:Y:S05]  /*2650*/  BSYNC.RECONVERGENT B0 ;  /* 0x0000000000007941 */ /* 0x000fea0003800200 */
.L_x_1:
[----:B------:R-:W-:Y:S01]  /*2660*/  SHF.R.U32.HI R0, RZ, 0x2, R5 ;  /* 0x00000002ff007819 */ /* 0x000fe20000011605 */
[----:B------:R-:W1:Y:S01]  /*2670*/  LDC.64 R10, c[0x0][0x388] ;  /* 0x0000e200ff0a7b82 */ /* 0x000e620000000a00 */
[----:B------:R-:W-:Y:S02]  /*2680*/  SHF.R.U32.HI R9, RZ, 0x2, R6 ;  /* 0x00000002ff097819 */ /* 0x000fe40000011606 */
[----:B------:R-:W-:Y:S01]  /*2690*/  LOP3.LUT R0, R0, R5, RZ, 0x3c, !PT ;  /* 0x0000000500007212 */ /* 0x000fe200078e3cff */
[----:B0-----:R-:W-:Y:S01]  /*26a0*/  IMAD.SHL.U32 R5, R3, 0x10, RZ ;  /* 0x0000001003057824 */ /* 0x001fe200078e00ff */
[----:B------:R-:W-:-:S03]  /*26b0*/  LOP3.LUT R9, R9, R6, RZ, 0x3c, !PT ;  /* 0x0000000609097212 */ /* 0x000fc600078e3cff */
[----:B------:R-:W-:Y:S01]  /*26c0*/  IMAD.SHL.U32 R8, R0, 0x2, RZ ;  /* 0x0000000200087824 */ /* 0x000fe200078e00ff */
[----:B------:R-:W0:Y:S01]  /*26d0*/  LDC.64 R12, c[0x0][0x390] ;  /* 0x0000e400ff0c7b82 */ /* 0x000e220000000a00 */
[----:B------:R-:W-:-:S03]  /*26e0*/  IMAD.SHL.U32 R6, R9, 0x2, RZ ;  /* 0x0000000209067824 */ /* 0x000fc600078e00ff */
[----:B------:R-:W-:-:S04]  /*26f0*/  LOP3.LUT R8, R0, R8, R5, 0x96, !PT ;  /* 0x0000000800087212 */ /* 0x000fc800078e9605 */
[----:B------:R-:W-:Y:S01]  /*2700*/  LOP3.LUT R5, R8, R3, RZ, 0x3c, !PT ;  /* 0x0000000308057212 */ /* 0x000fe200078e3cff */
[----:B------:R-:W2:Y:S01]  /*2710*/  LDC.64 R14, c[0x0][0x398] ;  /* 0x0000e600ff0e7b82 */ /* 0x000ea20000000a00 */
[----:B------:R-:W-:-:S03]  /*2720*/  SHF.R.U32.HI R8, RZ, 0x2, R7 ;  /* 0x00000002ff087819 */ /* 0x000fc60000011607 */
[----:B------:R-:W-:Y:S01]  /*2730*/  IMAD.SHL.U32 R0, R5, 0x10, RZ ;  /* 0x0000001005007824 */ /* 0x000fe200078e00ff */
[----:B------:R-:W-:-:S04]  /*2740*/  LOP3.LUT R8, R8, R7, RZ, 0x3c, !PT ;  /* 0x0000000708087212 */ /* 0x000fc800078e3cff */
[----:B------:R-:W-:Y:S02]  /*2750*/  LOP3.LUT R0, R9, R6, R0, 0x96, !PT ;  /* 0x0000000609007212 */ /* 0x000fe400078e9600 */
[----:B------:R-:W-:Y:S02]  /*2760*/  SHF.R.U32.HI R9, RZ, 0x2, R2 ;  /* 0x00000002ff097819 */ /* 0x000fe40000011602 */
[----:B------:R-:W-:Y:S01]  /*2770*/  LOP3.LUT R17, R0, R5, RZ, 0x3c, !PT ;  /* 0x0000000500117212 */ /* 0x000fe200078e3cff */
[----:B------:R-:W-:Y:S01]  /*2780*/  IMAD.SHL.U32 R0, R8, 0x2, RZ ;  /* 0x0000000208007824 */ /* 0x000fe200078e00ff */
[----:B------:R-:W-:Y:S02]  /*2790*/  LOP3.LUT R9, R9, R2, RZ, 0x3c, !PT ;  /* 0x0000000209097212 */ /* 0x000fe400078e3cff */
[----:B------:R-:W-:Y:S01]  /*27a0*/  SHF.R.U32.HI R6, RZ, 0x2, R3 ;  /* 0x00000002ff067819 */ /* 0x000fe20000011603 */
[----:B------:R-:W-:Y:S02]  /*27b0*/  IMAD.SHL.U32 R7, R17, 0x10, RZ ;  /* 0x0000001011077824 */ /* 0x000fe400078e00ff */
[----:B------:R-:W-:Y:S01]  /*27c0*/  IMAD.SHL.U32 R2, R9, 0x2, RZ ;  /* 0x0000000209027824 */ /* 0x000fe200078e00ff */
[----:B------:R-:W-:-:S02]  /*27d0*/  LOP3.LUT R6, R6, R3, RZ, 0x3c, !PT ;  /* 0x0000000306067212 */ /* 0x000fc400078e3cff */
[----:B------:R-:W-:Y:S02]  /*27e0*/  LOP3.LUT R0, R8, R0, R7, 0x96, !PT ;  /* 0x0000000008007212 */ /* 0x000fe400078e9607 */
[----:B------:R-:W3:Y:S02]  /*27f0*/  LDC R7, c[0x0][0x3b0] ;  /* 0x0000ec00ff077b82 */ /* 0x000ee40000000800 */
[----:B------:R-:W-:-:S05]  /*2800*/  LOP3.LUT R19, R0, R17, RZ, 0x3c, !PT ;  /* 0x0000001100137212 */ /* 0x000fca00078e3cff */
[----:B------:R-:W-:-:S05]  /*2810*/  IMAD.SHL.U32 R0, R19, 0x10, RZ ;  /* 0x0000001013007824 */ /* 0x000fca00078e00ff */
[----:B------:R-:W-:Y:S02]  /*2820*/  LOP3.LUT R0, R9, R2, R0, 0x96, !PT ;  /* 0x0000000209007212 */ /* 0x000fe400078e9600 */
[--C-:B------:R-:W-:Y:S01]  /*2830*/  SHF.R.U32.HI R2, RZ, 0x2, R5.reuse ;  /* 0x00000002ff027819 */ /* 0x100fe20000011605 */
[----:B------:R-:W4:Y:S01]  /*2840*/  LDC.64 R8, c[0x0][0x380] ;  /* 0x0000e000ff087b82 */ /* 0x000f220000000a00 */
[----:B------:R-:W-:Y:S01]  /*2850*/  LOP3.LUT R21, R0, R19, RZ, 0x3c, !PT ;  /* 0x0000001300157212 */ /* 0x000fe200078e3cff */
[----:B------:R-:W-:Y:S01]  /*2860*/  IMAD.SHL.U32 R0, R6, 0x2, RZ ;  /* 0x0000000206007824 */ /* 0x000fe200078e00ff */
[----:B------:R-:W-:Y:S02]  /*2870*/  LOP3.LUT R2, R2, R5, RZ, 0x3c, !PT ;  /* 0x0000000502027212 */ /* 0x000fe400078e3cff */
[----:B------:R-:W-:Y:S01]  /*2880*/  IADD3 R5, PT, PT, R4, 0x587c5, R5 ;  /* 0x000587c504057810 */ /* 0x000fe20007ffe005 */
[----:B------:R-:W-:Y:S01]  /*2890*/  IMAD.SHL.U32 R3, R21, 0x10, RZ ;  /* 0x0000001015037824 */ /* 0x000fe200078e00ff */
[----:B---3--:R-:W-:-:S04]  /*28a0*/  ISETP.GE.AND P0, PT, R7, 0x1, PT ;  /* 0x000000010700780c */ /* 0x008fc80003f06270 */
[----:B------:R-:W-:Y:S02]  /*28b0*/  LOP3.LUT R0, R6, R0, R3, 0x96, !PT ;  /* 0x0000000006007212 */ /* 0x000fe400078e9603 */
[----:B------:R-:W3:Y:S02]  /*28c0*/  LDC.64 R6, c[0x0][0x3a8] ;  /* 0x0000ea00ff067b82 */ /* 0x000ee40000000a00 */
[----:B------:R-:W-:Y:S01]  /*28d0*/  LOP3.LUT R23, R0, R21, RZ, 0x3c, !PT ;  /* 0x0000001500177212 */ /* 0x000fe200078e3cff */
[----:B------:R-:W-:-:S04]  /*28e0*/  IMAD.SHL.U32 R0, R2, 0x2, RZ ;  /* 0x0000000202007824 */ /* 0x000fc800078e00ff */
[----:B------:R-:W-:-:S05]  /*28f0*/  IMAD.SHL.U32 R3, R23, 0x10, RZ ;  /* 0x0000001017037824 */ /* 0x000fca00078e00ff */
[----:B------:R-:W-:Y:S01]  /*2900*/  LOP3.LUT R18, R2, R0, R3, 0x96, !PT ;  /* 0x0000000002127212 */ /* 0x000fe200078e9603 */
[----:B------:R-:W-:Y:S01]  /*2910*/  IMAD.MOV.U32 R0, RZ, RZ, 0x2f800000 ;  /* 0x2f800000ff007424 */ /* 0x000fe200078e00ff */
[----:B------:R-:W0:Y:S01]  /*2920*/  LDC.64 R2, c[0x0][0x3a0] ;  /* 0x0000e800ff027b82 */ /* 0x000e220000000a00 */
[----:B-12-4-:R-:W-:Y:S05]  /*2930*/  @!P0 EXIT ;  /* 0x000000000000894d */ /* 0x016fea0003800000 */
[----:B------:R-:W1:Y:S01]  /*2940*/  LDC R16, c[0x0][0x2f8] ;  /* 0x0000be00ff107b82 */ /* 0x000e620000000800 */
[----:B------:R-:W-:Y:S01]  /*2950*/  LOP3.LUT R25, R18, R23, RZ, 0x3c, !PT ;  /* 0x0000001712197212 */ /* 0x000fe200078e3cff */
[----:B------:R-:W-:Y:S01]  /*2960*/  FADD R11, R11, -R10 ;  /* 0x8000000a0b0b7221 */ /* 0x000fe20000000000 */
[C---:B------:R-:W-:Y:S01]  /*2970*/  IADD3 R17, PT, PT, R4.reuse, 0xb0f8a, R17 ;  /* 0x000b0f8a04117810 */ /* 0x040fe20007ffe011 */
[----:B0-----:R-:W-:Y:S01]  /*2980*/  FADD R3, R3, -R2 ;  /* 0x8000000203037221 */ /* 0x001fe20000000000 */
[C---:B------:R-:W-:Y:S01]  /*2990*/  IADD3 R19, PT, PT, R4.reuse, 0x10974f, R19 ;  /* 0x0010974f04137810 */ /* 0x040fe20007ffe013 */
[----:B------:R-:W-:Y:S01]  /*29a0*/  FADD R9, R9, -R8 ;  /* 0x8000000809097221 */ /* 0x000fe20000000000 */
[C---:B------:R-:W-:Y:S01]  /*29b0*/  IADD3 R18, PT, PT, R4.reuse, 0x161f14, R21 ;  /* 0x00161f1404127810 */ /* 0x040fe20007ffe015 */
[----:B------:R-:W-:Y:S01]  /*29c0*/  FADD R13, R13, -R12 ;  /* 0x8000000c0d0d7221 */ /* 0x000fe20000000000 */
[C---:B------:R-:W-:Y:S01]  /*29d0*/  IADD3 R20, PT, PT, R4.reuse, 0x1ba6d9, R23 ;  /* 0x001ba6d904147810 */ /* 0x040fe20007ffe017 */
[----:B------:R-:W-:Y:S01]  /*29e0*/  FADD R15, R15, -R14 ;  /* 0x8000000e0f0f7221 */ /* 0x000fe20000000000 */
[----:B------:R-:W-:Y:S01]  /*29f0*/  IADD3 R4, PT, PT, R4, 0x212e9e, R25 ;  /* 0x00212e9e04047810 */ /* 0x000fe20007ffe019 */
[----:B---3--:R-:W-:Y:S01]  /*2a00*/  FADD R7, R7, -R6 ;  /* 0x8000000607077221 */ /* 0x008fe20000000000 */
[----:B------:R-:W-:Y:S01]  /*2a10*/  I2FP.F32.U32 R17, R17 ;  /* 0x0000001100117245 */ /* 0x000fe20000201000 */
[----:B------:R-:W-:Y:S01]  /*2a20*/  IMAD.MOV.U32 R26, RZ, RZ, RZ ;  /* 0x000000ffff1a7224 */ /* 0x000fe200078e00ff */
[----:B------:R-:W-:-:S02]  /*2a30*/  I2FP.F32.U32 R25, R20 ;  /* 0x0000001400197245 */ /* 0x000fc40000201000 */
[----:B------:R-:W-:Y:S02]  /*2a40*/  I2FP.F32.U32 R5, R5 ;  /* 0x0000000500057245 */ /* 0x000fe40000201000 */
[----:B------:R-:W-:Y:S01]  /*2a50*/  I2FP.F32.U32 R21, R19 ;  /* 0x0000001300157245 */ /* 0x000fe20000201000 */
[----:B------:R-:W-:Y:S01]  /*2a60*/  FFMA R19, R17, R0, 1.1641532182693481445e-10 ;  /* 0x2f00000011137423 */ /* 0x000fe20000000000 */
[----:B------:R-:W-:Y:S01]  /*2a70*/  I2FP.F32.U32 R23, R18 ;  /* 0x0000001200177245 */ /* 0x000fe20000201000 */
[----:B------:R-:W-:Y:S01]  /*2a80*/  FFMA R17, R25, R0, 1.1641532182693481445e-10 ;  /* 0x2f00000019117423 */ /* 0x000fe20000000000 */
[----:B------:R-:W-:Y:S01]  /*2a90*/  I2FP.F32.U32 R29, R4 ;  /* 0x00000004001d7245 */ /* 0x000fe20000201000 */
[-C--:B------:R-:W-:Y:S01]  /*2aa0*/  FFMA R5, R5, R0.reuse, 1.1641532182693481445e-10 ;  /* 0x2f00000005057423 */ /* 0x080fe20000000000 */
[-C--:B------:R-:W-:Y:S01]  /*2ab0*/  FFMA R21, R21, R0.reuse, 1.1641532182693481445e-10 ;  /* 0x2f00000015157423 */ /* 0x080fe20000000000 */
[-C--:B------:R-:W-:Y:S01]  /*2ac0*/  FFMA R27, R23, R0.reuse, 1.1641532182693481445e-10 ;  /* 0x2f000000171b7423 */ /* 0x080fe20000000000 */
[----:B-1----:R-:W-:Y:S01]  /*2ad0*/  IADD3 R16, P0, P1, R1, 0x30, R16 ;  /* 0x0000003001107810 */ /* 0x002fe2000791e010 */
[----:B------:R-:W-:Y:S01]  /*2ae0*/  FFMA R29, R29, R0, 1.1641532182693481445e-10 ;  /* 0x2f0000001d1d7423 */ /* 0x000fe20000000000 */
[----:B------:R-:W-:Y:S01]  /*2af0*/  FFMA R24, R19, R11, R10 ;  /* 0x0000000b13187223 */ /* 0x000fe2000000000a */
[----:B------:R-:W-:Y:S01]  /*2b00*/  FFMA R19, R17, R3, R2 ;  /* 0x0000000311137223 */ /* 0x000fe20000000002 */
[----:B------:R-:W-:Y:S01]  /*2b10*/  FFMA R25, R5, R9, R8 ;  /* 0x0000000905197223 */ /* 0x000fe20000000008 */
[----:B------:R-:W-:Y:S01]  /*2b20*/  FFMA R23, R21, R13, R12 ;  /* 0x0000000d15177223 */ /* 0x000fe2000000000c */
[----:B------:R-:W-:Y:S01]  /*2b30*/  FFMA R22, R27, R15, R14 ;  /* 0x0000000f1b167223 */ /* 0x000fe2000000000e */
[----:B------:R-:W-:Y:S01]  /*2b40*/  FFMA R18, R29, R7, R6 ;  /* 0x000000071d127223 */ /* 0x000fe20000000006 */
[----:B------:R-:W-:-:S07]  /*2b50*/  IADD3.X R2, PT, PT, RZ, UR6, RZ, P0, P1 ;  /* 0x00000006ff027c10 */ /* 0x000fce00087e24ff */
.L_x_20:
[----:B0-----:R-:W0:Y:S01]  /*2b60*/  LDCU.128 UR4, c[0x0][0x380] ;  /* 0x00007000ff0477ac */ /* 0x001e220008000c00 */
[----:B------:R-:W-:Y:S01]  /*2b70*/  VIADD R26, R26, 0x1 ;  /* 0x000000011a1a7836 */ /* 0x000fe20000000000 */
[----:B------:R-:W-:Y:S01]  /*2b80*/  BSSY.RECONVERGENT B0, `(.L_x_12) ;  /* 0x000004e000007945 */ /* 0x000fe20003800200 */
[----:B-1----:R-:W1:Y:S01]  /*2b90*/  LDCU.128 UR8, c[0x0][0x390] ;  /* 0x00007200ff0877ac */ /* 0x002e620008000c00 */
[----:B------:R-:W2:Y:S01]  /*2ba0*/  LDCU.128 UR12, c[0x0][0x3a0] ;  /* 0x00007400ff0c77ac */ /* 0x000ea20008000c00 */
[C---:B0-----:R-:W-:Y:S02]  /*2bb0*/  FSETP.GT.AND P1, PT, R24.reuse, UR7, PT ;  /* 0x0000000718007c0b */ /* 0x041fe4000bf24000 */
[----:B------:R-:W-:Y:S02]  /*2bc0*/  FSETP.GT.AND P0, PT, R25, UR5, PT ;  /* 0x0000000519007c0b */ /* 0x000fe4000bf04000 */
[----:B-1----:R-:W-:Y:S02]  /*2bd0*/  FSETP.GT.AND P2, PT, R23, UR9, PT ;  /* 0x0000000917007c0b */ /* 0x002fe4000bf44000 */
[----:B------:R-:W-:-:S02]  /*2be0*/  FSETP.LT.OR P1, PT, R24, UR6, P1 ;  /* 0x0000000618007c0b */ /* 0x000fc40008f21400 */
[----:B------:R-:W-:Y:S02]  /*2bf0*/  FSETP.LT.OR P2, PT, R23, UR8, P2 ;  /* 0x0000000817007c0b */ /* 0x000fe40009741400 */
[----:B------:R-:W-:Y:S02]  /*2c00*/  FSETP.LT.OR P0, PT, R25, UR4, P0 ;  /* 0x0000000419007c0b */ /* 0x000fe40008701400 */
[----:B------:R-:W-:Y:S02]  /*2c10*/  SEL R4, RZ, 0x1, P1 ;  /* 0x00000001ff047807 */ /* 0x000fe40000800000 */
[----:B------:R-:W-:Y:S02]  /*2c20*/  SEL R7, RZ, 0x1, P2 ;  /* 0x00000001ff077807 */ /* 0x000fe40001000000 */
[----:B------:R-:W-:Y:S02]  /*2c30*/  SEL R0, RZ, 0x1, P0 ;  /* 0x00000001ff007807 */ /* 0x000fe40000000000 */
[----:B------:R-:W-:-:S02]  /*2c40*/  I2FP.F32.U32 R5, R4 ;  /* 0x0000000400057245 */ /* 0x000fc40000201000 */
[----:B------:R-:W-:Y:S02]  /*2c50*/  I2FP.F32.U32 R4, R7 ;  /* 0x0000000700047245 */ /* 0x000fe40000201000 */
[----:B------:R-:W-:Y:S01]  /*2c60*/  FSETP.GT.AND P3, PT, R22, UR11, PT ;  /* 0x0000000b16007c0b */ /* 0x000fe2000bf64000 */
[----:B------:R-:W-:Y:S01]  /*2c70*/  FMUL R5, R5, R24 ;  /* 0x0000001805057220 */ /* 0x000fe20000400000 */
[----:B------:R-:W-:Y:S01]  /*2c80*/  I2FP.F32.U32 R0, R0 ;  /* 0x0000000000007245 */ /* 0x000fe20000201000 */
[----:B------:R-:W-:Y:S01]  /*2c90*/  FMUL R4, R4, R23 ;  /* 0x0000001704047220 */ /* 0x000fe20000400000 */
[----:B------:R-:W-:Y:S02]  /*2ca0*/  FSET.BF.LT.AND R9, R23, UR8, PT ;  /* 0x0000000817097c0a */ /* 0x000fe4000b801000 */
[----:B------:R-:W-:Y:S01]  /*2cb0*/  FSETP.LT.OR P3, PT, R22, UR10, P3 ;  /* 0x0000000a16007c0b */ /* 0x000fe20009f61400 */
[----:B------:R-:W-:Y:S01]  /*2cc0*/  FMUL R0, R0, R25 ;  /* 0x0000001900007220 */ /* 0x000fe20000400000 */
[----:B------:R-:W-:Y:S01]  /*2cd0*/  FSET.BF.LT.AND R3, R25, UR4, PT ;  /* 0x0000000419037c0a */ /* 0x000fe2000b801000 */
[----:B------:R-:W-:Y:S01]  /*2ce0*/  FFMA R9, R9, UR8, R4 ;  /* 0x0000000809097c23 */ /* 0x000fe20008000004 */
[----:B--2---:R-:W-:-:S02]  /*2cf0*/  FSETP.GT.AND P0, PT, R19, UR13, PT ;  /* 0x0000000d13007c0b */ /* 0x004fc4000bf04000 */
[----:B------:R-:W-:Y:S01]  /*2d00*/  FSET.BF.LT.AND R6, R24, UR6, PT ;  /* 0x0000000618067c0a */ /* 0x000fe2000b801000 */
[----:B------:R-:W-:Y:S01]  /*2d10*/  FFMA R3, R3, UR4, R0 ;  /* 0x0000000403037c23 */ /* 0x000fe20008000000 */
[----:B------:R-:W-:Y:S01]  /*2d20*/  SEL R8, RZ, 0x1, P3 ;  /* 0x00000001ff087807 */ /* 0x000fe20001800000 */
[----:B------:R-:W0:Y:S01]  /*2d30*/  LDCU UR4, c[0x0][0x3b0] ;  /* 0x00007600ff0477ac */ /* 0x000e220008000800 */
[----:B------:R-:W-:Y:S01]  /*2d40*/  FSET.BF.GT.AND R4, R25, UR5, PT ;  /* 0x0000000519047c0a */ /* 0x000fe2000b804000 */
[----:B------:R-:W-:Y:S01]  /*2d50*/  FFMA R5, R6, UR6, R5 ;  /* 0x0000000606057c23 */ /* 0x000fe20008000005 */
[----:B------:R-:W-:Y:S02]  /*2d60*/  FSETP.GT.AND P1, PT, R18, UR15, PT ;  /* 0x0000000f12007c0b */ /* 0x000fe4000bf24000 */
[----:B------:R-:W-:Y:S01]  /*2d70*/  FSETP.LT.OR P0, PT, R19, UR12, P0 ;  /* 0x0000000c13007c0b */ /* 0x000fe20008701400 */
[----:B------:R-:W-:Y:S01]  /*2d80*/  FFMA R25, R4, UR5, R3 ;  /* 0x0000000504197c23 */ /* 0x000fe20008000003 */
[----:B------:R-:W-:-:S02]  /*2d90*/  I2FP.F32.U32 R7, R8 ;  /* 0x0000000800077245 */ /* 0x000fc40000201000 */
[----:B------:R-:W-:Y:S02]  /*2da0*/  FSET.BF.GT.AND R24, R24, UR7, PT ;  /* 0x0000000718187c0a */ /* 0x000fe4000b804000 */
[----:B------:R-:W-:Y:S01]  /*2db0*/  FSETP.LT.OR P1, PT, R18, UR14, P1 ;  /* 0x0000000e12007c0b */ /* 0x000fe20008f21400 */
[----:B------:R-:W-:Y:S01]  /*2dc0*/  FMUL R7, R7, R22 ;  /* 0x0000001607077220 */ /* 0x000fe20000400000 */
[----:B------:R-:W-:Y:S01]  /*2dd0*/  FSET.BF.GT.AND R6, R23, UR9, PT ;  /* 0x0000000917067c0a */ /* 0x000fe2000b804000 */
[----:B------:R-:W-:Y:S01]  /*2de0*/  FFMA R24, R24, UR7, R5 ;  /* 0x0000000718187c23 */ /* 0x000fe20008000005 */
[----:B------:R-:W-:Y:S02]  /*2df0*/  SEL R4, RZ, 0x1, P0 ;  /* 0x00000001ff047807 */ /* 0x000fe40000000000 */
[----:B------:R-:W-:Y:S01]  /*2e00*/  FSET.BF.LT.AND R8, R22, UR10, PT ;  /* 0x0000000a16087c0a */ /* 0x000fe2000b801000 */
[----:B------:R-:W-:Y:S01]  /*2e10*/  FFMA R23, R6, UR9, R9 ;  /* 0x0000000906177c23 */ /* 0x000fe20008000009 */
[----:B------:R-:W-:Y:S01]  /*2e20*/  SEL R5, RZ, 0x1, P1 ;  /* 0x00000001ff057807 */ /* 0x000fe20000800000 */
[----:B------:R-:W-:Y:S01]  /*2e30*/  FMUL R9, R25, R25 ;  /* 0x0000001919097220 */ /* 0x000fe20000400000 */
[----:B------:R-:W-:Y:S01]  /*2e40*/  I2FP.F32.U32 R4, R4 ;  /* 0x0000000400047245 */ /* 0x000fe20000201000 */
[----:B------:R-:W-:Y:S01]  /*2e50*/  FFMA R0, R8, UR10, R7 ;  /* 0x0000000a08007c23 */ /* 0x000fe20008000007 */
[----:B------:R-:W-:Y:S01]  /*2e60*/  I2FP.F32.U32 R7, R5 ;  /* 0x0000000500077245 */ /* 0x000fe20000201000 */
[----:B------:R-:W-:Y:S01]  /*2e70*/  FFMA R8, R24, R24, R9 ;  /* 0x0000001818087223 */ /* 0x000fe20000000009 */
[----:B------:R-:W-:Y:S01]  /*2e80*/  FSET.BF.LT.AND R5, R19, UR12, PT ;  /* 0x0000000c13057c0a */ /* 0x000fe2000b801000 */
[----:B------:R-:W-:Y:S01]  /*2e90*/  FMUL R4, R4, R19 ;  /* 0x0000001304047220 */ /* 0x000fe20000400000 */
[----:B------:R-:W-:Y:S01]  /*2ea0*/  FSET.BF.GT.AND R3, R22, UR11, PT ;  /* 0x0000000b16037c0a */ /* 0x000fe2000b804000 */
[----:B------:R-:W-:Y:S01]  /*2eb0*/  FMUL R7, R7, R18 ;  /* 0x0000001207077220 */ /* 0x000fe20000400000 */
[C---:B------:R-:W-:Y:S01]  /*2ec0*/  FSET.BF.LT.AND R6, R18.reuse, UR14, PT ;  /* 0x0000000e12067c0a */ /* 0x040fe2000b801000 */
[----:B------:R-:W-:Y:S01]  /*2ed0*/  FFMA R4, R5, UR12, R4 ;  /* 0x0000000c05047c23 */ /* 0x000fe20008000004 */
[----:B------:R-:W-:Y:S01]  /*2ee0*/  FSET.BF.GT.AND R19, R19, UR13, PT ;  /* 0x0000000d13137c0a */ /* 0x000fe2000b804000 */
[----:B------:R-:W-:Y:S01]  /*2ef0*/  FFMA R22, R3, UR11, R0 ;  /* 0x0000000b03167c23 */ /* 0x000fe20008000000 */
[----:B------:R-:W-:Y:S01]  /*2f00*/  FFMA R5, R23, R23, R8 ;  /* 0x0000001717057223 */ /* 0x000fe20000000008 */
[----:B------:R-:W-:Y:S01]  /*2f10*/  FSET.BF.GT.AND R3, R18, UR15, PT ;  /* 0x0000000f12037c0a */ /* 0x000fe2000b804000 */
[----:B------:R-:W-:Y:S01]  /*2f20*/  FFMA R6, R6, UR14, R7 ;  /* 0x0000000e06067c23 */ /* 0x000fe20008000007 */
[----:B------:R-:W-:Y:S01]  /*2f30*/  FFMA R19, R19, UR13, R4 ;  /* 0x0000000d13137c23 */ /* 0x000fe20008000004 */
[----:B------:R-:W-:Y:S01]  /*2f40*/  FFMA R0, R22, R22, R5 ;  /* 0x0000001616007223 */ /* 0x000fe20000000005 */
[----:B0-----:R-:W-:Y:S01]  /*2f50*/  ISETP.NE.AND P1, PT, R26, UR4, PT ;  /* 0x000000041a007c0c */ /* 0x001fe2000bf25270 */
[----:B------:R-:W-:-:S02]  /*2f60*/  FFMA R18, R3, UR15, R6 ;  /* 0x0000000f03127c23 */ /* 0x000fc40008000006 */
[----:B------:R-:W-:Y:S01]  /*2f70*/  FFMA R3, R19, R19, R0 ;  /* 0x0000001313037223 */ /* 0x000fe20000000000 */
[----:B------:R-:W-:-:S03]  /*2f80*/  P2R R27, PR, RZ, 0x2 ;  /* 0x00000002ff1b7803 */ /* 0x000fc60000000000 */
[----:B------:R-:W-:-:S04]  /*2f90*/  FFMA R0, R18, R18, R3 ;  /* 0x0000001212007223 */ /* 0x000fc80000000003 */
[----:B------:R-:W-:Y:S01]  /*2fa0*/  VIADD R4, R0, 0xf3000000 ;  /* 0xf300000000047836 */ /* 0x000fe20000000000 */
[----:B------:R0:W1:Y:S04]  /*2fb0*/  MUFU.RSQ R3, R0 ;  /* 0x0000000000037308 */ /* 0x0000680000001400 */
[----:B------:R-:W-:-:S13]  /*2fc0*/  ISETP.GT.U32.AND P0, PT, R4, 0x727fffff, PT ;  /* 0x727fffff0400780c */ /* 0x000fda0003f04070 */
[----:B01----:R-:W-:Y:S05]  /*2fd0*/  @!P0 BRA `(.L_x_13) ;  /* 0x0000000000108947 */ /* 0x003fea0003800000 */
[----:B------:R-:W-:-:S07]  /*2fe0*/  MOV R8, 0x3000 ;  /* 0x0000300000087802 */ /* 0x000fce0000000f00 */
[----:B------:R-:W-:Y:S05]  /*2ff0*/  CALL.REL.NOINC `($__internal_0_$__cuda_sm20_sqrt_rn_f32_slowpath) ;  /* 0x0000000000f87944 */ /* 0x000fea0003c00000 */
[----:B------:R-:W-:Y:S01]  /*3000*/  IMAD.MOV.U32 R17, RZ, RZ, R3 ;  /* 0x000000ffff117224 */ /* 0x000fe200078e0003 */
[----:B------:R-:W-:Y:S06]  /*3010*/  BRA `(.L_x_14) ;  /* 0x0000000000107947 */ /* 0x000fec0003800000 */
.L_x_13:
[----:B------:R-:W-:Y:S01]  /*3020*/  FMUL.FTZ R17, R0, R3 ;  /* 0x0000000300117220 */ /* 0x000fe20000410000 */
[----:B------:R-:W-:-:S03]  /*3030*/  FMUL.FTZ R3, R3, 0.5 ;  /* 0x3f00000003037820 */ /* 0x000fc60000410000 */
[----:B------:R-:W-:-:S04]  /*3040*/  FFMA R0, -R17, R17, R0 ;  /* 0x0000001111007223 */ /* 0x000fc80000000100 */
[----:B------:R-:W-:-:S07]  /*3050*/  FFMA R17, R0, R3, R17 ;  /* 0x0000000300117223 */ /* 0x000fce0000000011 */
.L_x_14:
[----:B------:R-:W-:Y:S05]  /*3060*/  BSYNC.RECONVERGENT B0 ;  /* 0x0000000000007941 */ /* 0x000fea0003800200 */
.L_x_12:
[----:B------:R-:W0:Y:S01]  /*3070*/  S2R R0, SR_TID.X ;  /* 0x0000000000007919 */ /* 0x000e220000002100 */
[----:B------:R-:W1:Y:S01]  /*3080*/  F2F.F64.F32 R10, R17 ;  /* 0x00000011000a7310 */ /* 0x000e620000201800 */
[----:B------:R-:W-:Y:S01]  /*3090*/  MOV R8, 0x1a0 ;  /* 0x000001a000087802 */ /* 0x000fe20000000f00 */
[----:B------:R-:W2:Y:S01]  /*30a0*/  LDCU.64 UR4, c[0x4][0x198] ;  /* 0x01003300ff0477ac */ /* 0x000ea20008000a00 */
[----:B------:R-:W-:Y:S02]  /*30b0*/  IMAD.MOV.U32 R6, RZ, RZ, R16 ;  /* 0x000000ffff067224 */ /* 0x000fe400078e0010 */
[----:B------:R-:W-:Y:S02]  /*30c0*/  IMAD.MOV.U32 R7, RZ, RZ, R2 ;  /* 0x000000ffff077224 */ /* 0x000fe400078e0002 */
[----:B------:R-:W3:Y:S01]  /*30d0*/  LDC.64 R8, c[0x4][R8] ;  /* 0x0100000008087b82 */ /* 0x000ee20000000a00 */
[----:B-1----:R1:W-:Y:S01]  /*30e0*/  STL.64 [R1+0x38], R10 ;  /* 0x0000380a01007387 */ /* 0x0023e20000100a00 */
[----:B--2---:R-:W-:-:S02]  /*30f0*/  IMAD.U32 R4, RZ, RZ, UR4 ;  /* 0x00000004ff047e24 */ /* 0x004fc4000f8e00ff */
[----:B------:R-:W-:Y:S01]  /*3100*/  IMAD.U32 R5, RZ, RZ, UR5 ;  /* 0x00000005ff057e24 */ /* 0x000fe2000f8e00ff */
[----:B0-----:R1:W-:Y:S06]  /*3110*/  STL [R1+0x30], R0 ;  /* 0x0000300001007387 */ /* 0x0013ec0000100800 */
[----:B------:R-:W-:-:S07]  /*3120*/  LEPC R20, `(.L_x_15) ;  /* 0x000000001014794e */ /* 0x000fce0000000000 */
[----:B-1-3--:R-:W-:Y:S05]  /*3130*/  CALL.ABS.NOINC R8 ;  /* 0x0000000008007343 */ /* 0x00afea0003c00000 */
.L_x_15:
[----:B------:R-:W-:Y:S05]  /*3140*/  WARPSYNC.ALL ;  /* 0x0000000000007948 */ /* 0x000fea0003800000 */
[----:B------:R-:W0:Y:S08]  /*3150*/  LDC.64 R4, c[0x0][0x3b8] ;  /* 0x0000ee00ff047b82 */ /* 0x000e300000000a00 */
[----:B------:R-:W-:Y:S06]  /*3160*/  BAR.SYNC.DEFER_BLOCKING 0x0 ;  /* 0x0000000000007b1d */ /* 0x000fec0000010000 */
[----:B0-----:R0:W5:Y:S02]  /*3170*/  LDG.E R6, desc[UR36][R4.64] ;  /* 0x0000002404067981 */ /* 0x001164000c1e1900 */
.L_x_16:
[C---:B-----5:R-:W-:Y:S01]  /*3180*/  FMNMX R7, R6.reuse, R17, PT ;  /* 0x0000001106077209 */ /* 0x060fe20003800000 */
[----:B------:R-:W-:Y:S05]  /*3190*/  YIELD ;  /* 0x0000000000007946 */ /* 0x000fea0003800000 */
[----:B------:R-:W2:Y:S02]  /*31a0*/  ATOMG.E.CAS.STRONG.GPU PT, R7, [R4], R6, R7 ;  /* 0x00000006040773a9 */ /* 0x000ea400001ee107 */
[----:B--2---:R-:W-:Y:S01]  /*31b0*/  ISETP.NE.AND P0, PT, R6, R7, PT ;  /* 0x000000070600720c */ /* 0x004fe20003f05270 */
[----:B------:R-:W-:-:S12]  /*31c0*/  IMAD.MOV.U32 R6, RZ, RZ, R7 ;  /* 0x000000ffff067224 */ /* 0x000fd800078e0007 */
[----:B------:R-:W-:Y:S05]  /*31d0*/  @P0 BRA `(.L_x_16) ;  /* 0xfffffffc00e80947 */ /* 0x000fea000383ffff */
[----:B------:R-:W-:Y:S05]  /*31e0*/  WARPSYNC.ALL ;  /* 0x0000000000007948 */ /* 0x000fea0003800000 */
[----:B------:R-:W-:Y:S06]  /*31f0*/  BAR.SYNC.DEFER_BLOCKING 0x0 ;  /* 0x0000000000007b1d */ /* 0x000fec0000010000 */
[----:B------:R-:W2:Y:S01]  /*3200*/  LDG.E R0, desc[UR36][R4.64] ;  /* 0x0000002404007981 */ /* 0x000ea2000c1e1900 */
[----:B------:R-:W-:Y:S01]  /*3210*/  BSSY.RECONVERGENT B6, `(.L_x_17) ;  /* 0x0000019000067945 */ /* 0x000fe20003800200 */
[----:B--2---:R-:W-:-:S13]  /*3220*/  FSETP.NEU.AND P0, PT, R0, R17, PT ;  /* 0x000000110000720b */ /* 0x004fda0003f0d000 */
[----:B------:R-:W-:Y:S05]  /*3230*/  @P0 BRA `(.L_x_18) ;  /* 0x0000000000580947 */ /* 0x000fea0003800000 */
[----:B------:R-:W1:Y:S01]  /*3240*/  S2R R12, SR_TID.X ;  /* 0x00000000000c7919 */ /* 0x000e620000002100 */
[----:B------:R-:W2:Y:S01]  /*3250*/  F2F.F64.F32 R10, R0 ;  /* 0x00000000000a7310 */ /* 0x000ea20000201800 */
[----:B------:R-:W-:Y:S01]  /*3260*/  MOV R8, 0x1a0 ;  /* 0x000001a000087802 */ /* 0x000fe20000000f00 */
[----:B------:R-:W0:Y:S01]  /*3270*/  LDCU.64 UR4, c[0x4][0x198] ;  /* 0x01003300ff0477ac */ /* 0x000e220008000a00 */
[----:B------:R-:W-:Y:S02]  /*3280*/  IMAD.MOV.U32 R6, RZ, RZ, R16 ;  /* 0x000000ffff067224 */ /* 0x000fe400078e0010 */
[----:B------:R-:W-:Y:S02]  /*3290*/  IMAD.MOV.U32 R7, RZ, RZ, R2 ;  /* 0x000000ffff077224 */ /* 0x000fe400078e0002 */
[----:B------:R-:W3:Y:S01]  /*32a0*/  LDC.64 R8, c[0x4][R8] ;  /* 0x0100000008087b82 */ /* 0x000ee20000000a00 */
[----:B--2---:R2:W-:Y:S01]  /*32b0*/  STL.64 [R1+0x38], R10 ;  /* 0x0000380a01007387 */ /* 0x0045e20000100a00 */
[----:B0-----:R-:W-:-:S02]  /*32c0*/  IMAD.U32 R4, RZ, RZ, UR4 ;  /* 0x00000004ff047e24 */ /* 0x001fc4000f8e00ff */
[----:B------:R-:W-:Y:S01]  /*32d0*/  IMAD.U32 R5, RZ, RZ, UR5 ;  /* 0x00000005ff057e24 */ /* 0x000fe2000f8e00ff */
[----:B-1----:R2:W-:Y:S06]  /*32e0*/  STL [R1+0x30], R12 ;  /* 0x0000300c01007387 */ /* 0x0025ec0000100800 */
[----:B------:R-:W-:-:S07]  /*32f0*/  LEPC R20, `(.L_x_19) ;  /* 0x000000001014794e */ /* 0x000fce0000000000 */
[----:B--23--:R-:W-:Y:S05]  /*3300*/  CALL.ABS.NOINC R8 ;  /* 0x0000000008007343 */ /* 0x00cfea0003c00000 */
.L_x_19:
[----:B------:R-:W0:Y:S02]  /*3310*/  LDC.64 R4, c[0x0][0x3c0] ;  /* 0x0000f000ff047b82 */ /* 0x000e240000000a00 */
[----:B0-----:R1:W-:Y:S04]  /*3320*/  STG.E desc[UR36][R4.64], R25 ;  /* 0x0000001904007986 */ /* 0x0013e8000c101924 */
[----:B------:R1:W-:Y:S04]  /*3330*/  STG.E desc[UR36][R4.64+0x4], R24 ;  /* 0x0000041804007986 */ /* 0x0003e8000c101924 */
[----:B------:R1:W-:Y:S04]  /*3340*/  STG.E desc[UR36][R4.64+0x8], R23 ;  /* 0x0000081704007986 */ /* 0x0003e8000c101924 */
[----:B------:R1:W-:Y:S04]  /*3350*/  STG.E desc[UR36][R4.64+0xc], R22 ;  /* 0x00000c1604007986 */ /* 0x0003e8000c101924 */
[----:B------:R1:W-:Y:S04]  /*3360*/  STG.E desc[UR36][R4.64+0x10], R19 ;  /* 0x0000101304007986 */ /* 0x0003e8000c101924 */
[----:B------:R1:W-:Y:S04]  /*3370*/  STG.E desc[UR36][R4.64+0x14], R18 ;  /* 0x0000141204007986 */ /* 0x0003e8000c101924 */
[----:B------:R1:W-:Y:S04]  /*3380*/  STG.E.U8 desc[UR36][R4.64+0x18], RZ ;  /* 0x000018ff04007986 */ /* 0x0003e8000c101124 */
[----:B------:R1:W-:Y:S02]  /*3390*/  STG.E desc[UR36][R4.64+0x1c], RZ ;  /* 0x00001cff04007986 */ /* 0x0003e4000c101924 */
.L_x_18:
[----:B------:R-:W-:Y:S05]  /*33a0*/  BSYNC.RECONVERGENT B6 ;  /* 0x0000000000067941 */ /* 0x000fea0003800200 */
.L_x_17:
[----:B------:R-:W-:-:S13]  /*33b0*/  ISETP.NE.AND P0, PT, R27, RZ, PT ;  /* 0x000000ff1b00720c */ /* 0x000fda0003f05270 */
[----:B------:R-:W-:Y:S05]  /*33c0*/  @P0 BRA `(.L_x_20) ;  /* 0xfffffff400e40947 */ /* 0x000fea000383ffff */
[----:B------:R-:W-:Y:S05]  /*33d0*/  EXIT ;  /* 0x000000000000794d */ /* 0x000fea0003800000 */
        .weak           $__internal_0_$__cuda_sm20_sqrt_rn_f32_slowpath
        .type           $__internal_0_$__cuda_sm20_sqrt_rn_f32_slowpath,@function
        .size           $__internal_0_$__cuda_sm20_sqrt_rn_f32_slowpath,(.L_x_23 - $__internal_0_$__cuda_sm20_sqrt_rn_f32_slowpath)
$__internal_0_$__cuda_sm20_sqrt_rn_f32_slowpath:
[----:B------:R-:W-:-:S13]  /*33e0*/  LOP3.LUT P0, RZ, R0, 0x7fffffff, RZ, 0xc0, !PT ;  /* 0x7fffffff00ff7812 */ /* 0x000fda000780c0ff */
[----:B------:R-:W-:Y:S01]  /*33f0*/  @!P0 IMAD.MOV.U32 R3, RZ, RZ, R0 ;  /* 0x000000ffff038224 */ /* 0x000fe200078e0000 */
[----:B------:R-:W-:Y:S06]  /*3400*/  @!P0 BRA `(.L_x_21) ;  /* 0x0000000000408947 */ /* 0x000fec0003800000 */
[----:B------:R-:W-:-:S13]  /*3410*/  FSETP.GEU.FTZ.AND P0, PT, R0, RZ, PT ;  /* 0x000000ff0000720b */ /* 0x000fda0003f1e000 */
[----:B------:R-:W-:Y:S01]  /*3420*/  @!P0 IMAD.MOV.U32 R3, RZ, RZ, 0x7fffffff ;  /* 0x7fffffffff038424 */ /* 0x000fe200078e00ff */
[----:B------:R-:W-:Y:S06]  /*3430*/  @!P0 BRA `(.L_x_21) ;  /* 0x0000000000348947 */ /* 0x000fec0003800000 */
[----:B------:R-:W-:-:S13]  /*3440*/  FSETP.GTU.FTZ.AND P0, PT, |R0|, +INF , PT ;  /* 0x7f8000000000780b */ /* 0x000fda0003f1c200 */
[----:B------:R-:W-:Y:S01]  /*3450*/  @P0 FADD.FTZ R3, R0, 1 ;  /* 0x3f80000000030421 */ /* 0x000fe20000010000 */
[----:B------:R-:W-:Y:S06]  /*3460*/  @P0 BRA `(.L_x_21) ;  /* 0x0000000000280947 */ /* 0x000fec0003800000 */
[----:B------:R-:W-:-:S13]  /*3470*/  FSETP.NEU.FTZ.AND P0, PT, |R0|, +INF , PT ;  /* 0x7f8000000000780b */ /* 0x000fda0003f1d200 */
[----:B------:R-:W-:-:S04]  /*3480*/  @P0 FFMA R4, R0, 1.84467440737095516160e+19, RZ ;  /* 0x5f80000000040823 */ /* 0x000fc800000000ff */
[----:B------:R-:W0:Y:S02]  /*3490*/  @P0 MUFU.RSQ R3, R4 ;  /* 0x0000000400030308 */ /* 0x000e240000001400 */
[----:B0-----:R-:W-:Y:S01]  /*34a0*/  @P0 FMUL.FTZ R5, R4, R3 ;  /* 0x0000000304050220 */ /* 0x001fe20000410000 */
[----:B------:R-:W-:Y:S01]  /*34b0*/  @P0 FMUL.FTZ R7, R3, 0.5 ;  /* 0x3f00000003070820 */ /* 0x000fe20000410000 */
[----:B------:R-:W-:Y:S02]  /*34c0*/  @!P0 IMAD.MOV.U32 R3, RZ, RZ, R0 ;  /* 0x000000ffff038224 */ /* 0x000fe400078e0000 */
[----:B------:R-:W-:-:S04]  /*34d0*/  @P0 FADD.FTZ R6, -R5, -RZ ;  /* 0x800000ff05060221 */ /* 0x000fc80000010100 */
[----:B------:R-:W-:-:S04]  /*34e0*/  @P0 FFMA R6, R5, R6, R4 ;  /* 0x0000000605060223 */ /* 0x000fc80000000004 */
[----:B------:R-:W-:-:S04]  /*34f0*/  @P0 FFMA R6, R6, R7, R5 ;  /* 0x0000000706060223 */ /* 0x000fc80000000005 */
[----:B------:R-:W-:-:S07]  /*3500*/  @P0 FMUL.FTZ R3, R6, 2.3283064365386962891e-10 ;  /* 0x2f80000006030820 */ /* 0x000fce0000410000 */
.L_x_21:
[----:B------:R-:W-:Y:S02]  /*3510*/  IMAD.MOV.U32 R4, RZ, RZ, R8 ;  /* 0x000000ffff047224 */ /* 0x000fe400078e0008 */
[----:B------:R-:W-:-:S04]  /*3520*/  IMAD.MOV.U32 R5, RZ, RZ, 0x0 ;  /* 0x00000000ff057424 */ /* 0x000fc800078e00ff */
[----:B------:R-:W-:Y:S05]  /*3530*/  RET.REL.NODEC R4 `(_Z8WaoCycle10boundariesiPfP6joints) ;  /* 0xffffffc804b07950 */ /* 0x000fea0003c3ffff */
.L_x_22:
        /* <DEDUP_REMOVED lines=12> */
.L_x_23:


//--------------------- .nv.global.init           --------------------------
	.section	.nv.global.init,"aw",@progbits
	.align	4
.nv.global.init:
	.type		mrg32k3aM1SubSeq,@object
	.size		mrg32k3aM1SubSeq,(mrg32k3aM2SubSeq - mrg32k3aM1SubSeq)
mrg32k3aM1SubSeq:
        /*0000*/ 	.byte	0x0b, 0xcc, 0xee, 0x04, 0x73, 0x29, 0x8b, 0x6f, 0xf6, 0x53, 0x03, 0xf6, 0x23, 0xf6, 0xea, 0xda
        /* <DEDUP_REMOVED lines=125> */
	.type		mrg32k3aM2SubSeq,@object
	.size		mrg32k3aM2SubSeq,(mrg32k3aM1 - mrg32k3aM2SubSeq)
mrg32k3aM2SubSeq:
        /* <DEDUP_REMOVED lines=126> */
	.type		mrg32k3aM1,@object
	.size		mrg32k3aM1,(mrg32k3aM1Seq - mrg32k3aM1)
mrg32k3aM1:
        /* <DEDUP_REMOVED lines=144> */
	.type		mrg32k3aM1Seq,@object
	.size		mrg32k3aM1Seq,(mrg32k3aM2 - mrg32k3aM1Seq)
mrg32k3aM1Seq:
        /* <DEDUP_REMOVED lines=144> */
	.type		mrg32k3aM2,@object
	.size		mrg32k3aM2,(mrg32k3aM2Seq - mrg32k3aM2)
mrg32k3aM2:
        /* <DEDUP_REMOVED lines=144> */
	.type		mrg32k3aM2Seq,@object
	.size		mrg32k3aM2Seq,(precalc_xorwow_matrix - mrg32k3aM2Seq)
mrg32k3aM2Seq:
        /* <DEDUP_REMOVED lines=144> */
	.type		precalc_xorwow_matrix,@object
	.size		precalc_xorwow_matrix,(precalc_xorwow_offset_matrix - precalc_xorwow_matrix)
precalc_xorwow_matrix:
        /* <DEDUP_REMOVED lines=6400> */
	.type		precalc_xorwow_offset_matrix,@object
	.size		precalc_xorwow_offset_matrix,($str - precalc_xorwow_offset_matrix)
precalc_xorwow_offset_matrix:
        /* <DEDUP_REMOVED lines=6400> */
	.type		$str,@object
	.size		$str,(.L_52 - $str)
$str:
        /*353c0*/ 	.byte	0x74, 0x68, 0x72, 0x20, 0x25, 0x64, 0x20, 0x74, 0x6d, 0x70, 0x73, 0x63, 0x6f, 0x72, 0x65, 0x20
        /*353d0*/ 	.byte	0x25, 0x66, 0x20, 0x0a, 0x00
.L_52:


//--------------------- .nv.shared.reserved.0     --------------------------
	.section	.nv.shared.reserved.0,"aw",@nobits
	.weak		__nv_reservedSMEM_offset_0_alias
	.size		__nv_reservedSMEM_offset_0_alias, 0, 64
	.other		__nv_reservedSMEM_offset_0_alias,@"STO_CUDA_RESERVED_SHARED STV_DEFAULT"
__nv_reservedSMEM_offset_0_alias:
	.zero		0
	.zero		64


//--------------------- .nv.global                --------------------------
	.section	.nv.global,"aw",@nobits
.nv.global:
	.type		_ZN34_INTERNAL_74d04bab_4_k_cu_0fce2d586thrust24THRUST_300001_SM_1000_NS3seqE,@object
	.size		_ZN34_INTERNAL_74d04bab_4_k_cu_0fce2d586thrust24THRUST_300001_SM_1000_NS3seqE,(_ZN34_INTERNAL_74d04bab_4_k_cu_0fce2d584cuda3std3__48in_placeE - _ZN34_INTERNAL_74d04bab_4_k_cu_0fce2d586thrust24THRUST_300001_SM_1000_NS3seqE)
_ZN34_INTERNAL_74d04bab_4_k_cu_0fce2d586thrust24THRUST_300001_SM_1000_NS3seqE:
	.zero		1
	.type		_ZN34_INTERNAL_74d04bab_4_k_cu_0fce2d584cuda3std3__48in_placeE,@object
	.size		_ZN34_INTERNAL_74d04bab_4_k_cu_0fce2d584cuda3std3__48in_placeE,(_ZN34_INTERNAL_74d04bab_4_k_cu_0fce2d584cuda3std6ranges3__45__cpo4sizeE - _ZN34_INTERNAL_74d04bab_4_k_cu_0fce2d584cuda3std3__48in_placeE)
_ZN34_INTERNAL_74d04bab_4_k_cu_0fce2d584cuda3std3__48in_placeE:
	.zero		1
	.type		_ZN34_INTERNAL_74d04bab_4_k_cu_0fce2d584cuda3std6ranges3__45__cpo4sizeE,@object
	.size		_ZN34_INTERNAL_74d04bab_4_k_cu_0fce2d584cuda3std6ranges3__45__cpo4sizeE,(_ZN34_INTERNAL_74d04bab_4_k_cu_0fce2d586thrust24THRUST_300001_SM_1000_NS12placeholders2_3E - _ZN34_INTERNAL_74d04bab_4_k_cu_0fce2d584cuda3std6ranges3__45__cpo4sizeE)
_ZN34_INTERNAL_74d04bab_4_k_cu_0fce2d584cuda3std6ranges3__45__cpo4sizeE:
	.zero		1
	.type		_ZN34_INTERNAL_74d04bab_4_k_cu_0fce2d586thrust24THRUST_300001_SM_1000_NS12placeholders2_3E,@object
	.size		_ZN34_INTERNAL_74d04bab_4_k_cu_0fce2d586thrust24THRUST_300001_SM_1000_NS12placeholders2_3E,(_ZN34_INTERNAL_74d04bab_4_k_cu_0fce2d584cuda3std3__45__cpo6cbeginE - _ZN34_INTERNAL_74d04bab_4_k_cu_0fce2d586thrust24THRUST_300001_SM_1000_NS12placeholders2_3E)
_ZN34_INTERNAL_74d04bab_4_k_cu_0fce2d586thrust24THRUST_300001_SM_1000_NS12placeholders2_3E:
	.zero		1
	.type		_ZN34_INTERNAL_74d04bab_4_k_cu_0fce2d584cuda3std3__45__cpo6cbeginE,@object
	.size		_ZN34_INTERNAL_74d04bab_4_k_cu_0fce2d584cuda3std3__45__cpo6cbeginE,(_ZN34_INTERNAL_74d04bab_4_k_cu_0fce2d584cuda3std6ranges3__45__cpo6cbeginE - _ZN34_INTERNAL_74d04bab_4_k_cu_0fce2d584cuda3std3__45__cpo6cbeginE)
_ZN34_INTERNAL_74d04bab_4_k_cu_0fce2d584cuda3std3__45__cpo6cbeginE:
	.zero		1
	.type		_ZN34_INTERNAL_74d04bab_4_k_cu_0fce2d584cuda3std6ranges3__45__cpo6cbeginE,@object
	.size		_ZN34_INTERNAL_74d04bab_4_k_cu_0fce2d584cuda3std6ranges3__45__cpo6cbeginE,(_ZN34_INTERNAL_74d04bab_4_k_cu_0fce2d586thrust24THRUST_300001_SM_1000_NS12placeholders2_7E - _ZN34_INTERNAL_74d04bab_4_k_cu_0fce2d584cuda3std6ranges3__45__cpo6cbeginE)
_ZN34_INTERNAL_74d04bab_4_k_cu_0fce2d584cuda3std6ranges3__45__cpo6cbeginE:
	.zero		1
	.type		_ZN34_INTERNAL_74d04bab_4_k_cu_0fce2d586thrust24THRUST_300001_SM_1000_NS12placeholders2_7E,@object
	.size		_ZN34_INTERNAL_74d04bab_4_k_cu_0fce2d586thrust24THRUST_300001_SM_1000_NS12placeholders2_7E,(_ZN34_INTERNAL_74d04bab_4_k_cu_0fce2d584cuda3std3__45__cpo7crbeginE - _ZN34_INTERNAL_74d04bab_4_k_cu_0fce2d586thrust24THRUST_300001_SM_1000_NS12placeholders2_7E)
_ZN34_INTERNAL_74d04bab_4_k_cu_0fce2d586thrust24THRUST_300001_SM_1000_NS12placeholders2_7E:
	.zero		1
	.type		_ZN34_INTERNAL_74d04bab_4_k_cu_0fce2d584cuda3std3__45__cpo7crbeginE,@object
	.size		_ZN34_INTERNAL_74d04bab_4_k_cu_0fce2d584cuda3std3__45__cpo7crbeginE,(_ZN34_INTERNAL_74d04bab_4_k_cu_0fce2d584cuda3std6ranges3__45__cpo4nextE - _ZN34_INTERNAL_74d04bab_4_k_cu_0fce2d584cuda3std3__45__cpo7crbeginE)
_ZN34_INTERNAL_74d04bab_4_k_cu_0fce2d584cuda3std3__45__cpo7crbeginE:
	.zero		1
	.type		_ZN34_INTERNAL_74d04bab_4_k_cu_0fce2d584cuda3std6ranges3__45__cpo4nextE,@object
	.size		_ZN34_INTERNAL_74d04bab_4_k_cu_0fce2d584cuda3std6ranges3__45__cpo4nextE,(_ZN34_INTERNAL_74d04bab_4_k_cu_0fce2d584cuda3std6ranges3__45__cpo4swapE - _ZN34_INTERNAL_74d04bab_4_k_cu_0fce2d584cuda3std6ranges3__45__cpo4nextE)
_ZN34_INTERNAL_74d04bab_4_k_cu_0fce2d584cuda3std6ranges3__45__cpo4nextE:
	.zero		1
	.type		_ZN34_INTERNAL_74d04bab_4_k_cu_0fce2d584cuda3std6ranges3__45__cpo4swapE,@object
	.size		_ZN34_INTERNAL_74d04bab_4_k_cu_0fce2d584cuda3std6ranges3__45__cpo4swapE,(_ZN34_INTERNAL_74d04bab_4_k_cu_0fce2d586thrust24THRUST_300001_SM_1000_NS8cuda_cub10par_nosyncE - _ZN34_INTERNAL_74d04bab_4_k_cu_0fce2d584cuda3std6ranges3__45__cpo4swapE)
_ZN34_INTERNAL_74d04bab_4_k_cu_0fce2d584cuda3std6ranges3__45__cpo4swapE:
	.zero		1
	.type		_ZN34_INTERNAL_74d04bab_4_k_cu_0fce2d586thrust24THRUST_300001_SM_1000_NS8cuda_cub10par_nosyncE,@object
	.size		_ZN34_INTERNAL_74d04bab_4_k_cu_0fce2d586thrust24THRUST_300001_SM_1000_NS8cuda_cub10par_nosyncE,(_ZN34_INTERNAL_74d04bab_4_k_cu_0fce2d586thrust24THRUST_300001_SM_1000_NS12placeholders2_9E - _ZN34_INTERNAL_74d04bab_4_k_cu_0fce2d586thrust24THRUST_300001_SM_1000_NS8cuda_cub10par_nosyncE)
_ZN34_INTERNAL_74d04bab_4_k_cu_0fce2d586thrust24THRUST_300001_SM_1000_NS8cuda_cub10par_nosyncE:
	.zero		1
	.type		_ZN34_INTERNAL_74d04bab_4_k_cu_0fce2d586thrust24THRUST_300001_SM_1000_NS12placeholders2_9E,@object
	.size		_ZN34_INTERNAL_74d04bab_4_k_cu_0fce2d586thrust24THRUST_300001_SM_1000_NS12placeholders2_9E,(_ZN34_INTERNAL_74d04bab_4_k_cu_0fce2d584cuda3std3__436_GLOBAL__N__74d04bab_4_k_cu_0fce2d586ignoreE - _ZN34_INTERNAL_74d04bab_4_k_cu_0fce2d586thrust24THRUST_300001_SM_1000_NS12placeholders2_9E)
_ZN34_INTERNAL_74d04bab_4_k_cu_0fce2d586thrust24THRUST_300001_SM_1000_NS12placeholders2_9E:
	.zero		1
	.type		_ZN34_INTERNAL_74d04bab_4_k_cu_0fce2d584cuda3std3__436_GLOBAL__N__74d04bab_4_k_cu_0fce2d586ignoreE,@object
	.size		_ZN34_INTERNAL_74d04bab_4_k_cu_0fce2d584cuda3std3__436_GLOBAL__N__74d04bab_4_k_cu_0fce2d586ignoreE,(_ZN34_INTERNAL_74d04bab_4_k_cu_0fce2d584cuda3std6ranges3__45__cpo4dataE - _ZN34_INTERNAL_74d04bab_4_k_cu_0fce2d584cuda3std3__436_GLOBAL__N__74d04bab_4_k_cu_0fce2d586ignoreE)
_ZN34_INTERNAL_74d04bab_4_k_cu_0fce2d584cuda3std3__436_GLOBAL__N__74d04bab_4_k_cu_0fce2d586ignoreE:
	.zero		1
	.type		_ZN34_INTERNAL_74d04bab_4_k_cu_0fce2d584cuda3std6ranges3__45__cpo4dataE,@object
	.size		_ZN34_INTERNAL_74d04bab_4_k_cu_0fce2d584cuda3std6ranges3__45__cpo4dataE,(_ZN34_INTERNAL_74d04bab_4_k_cu_0fce2d586thrust24THRUST_300001_SM_1000_NS12placeholders2_1E - _ZN34_INTERNAL_74d04bab_4_k_cu_0fce2d584cuda3std6ranges3__45__cpo4dataE)
_ZN34_INTERNAL_74d04bab_4_k_cu_0fce2d584cuda3std6ranges3__45__cpo4dataE:
	.zero		1
	.type		_ZN34_INTERNAL_74d04bab_4_k_cu_0fce2d586thrust24THRUST_300001_SM_1000_NS12placeholders2_1E,@object
	.size		_ZN34_INTERNAL_74d04bab_4_k_cu_0fce2d586thrust24THRUST_300001_SM_1000_NS12placeholders2_1E,(_ZN34_INTERNAL_74d04bab_4_k_cu_0fce2d584cuda3std3__45__cpo5beginE - _ZN34_INTERNAL_74d04bab_4_k_cu_0fce2d586thrust24THRUST_300001_SM_1000_NS12placeholders2_1E)
_ZN34_INTERNAL_74d04bab_4_k_cu_0fce2d586thrust24THRUST_300001_SM_1000_NS12placeholders2_1E:
	.zero		1
	.type		_ZN34_INTERNAL_74d04bab_4_k_cu_0fce2d584cuda3std3__45__cpo5beginE,@object
	.size		_ZN34_INTERNAL_74d04bab_4_k_cu_0fce2d584cuda3std3__45__cpo5beginE,(_ZN34_INTERNAL_74d04bab_4_k_cu_0fce2d584cuda3std6ranges3__45__cpo5beginE - _ZN34_INTERNAL_74d04bab_4_k_cu_0fce2d584cuda3std3__45__cpo5beginE)
_ZN34_INTERNAL_74d04bab_4_k_cu_0fce2d584cuda3std3__45__cpo5beginE:
	.zero		1
	.type		_ZN34_INTERNAL_74d04bab_4_k_cu_0fce2d584cuda3std6ranges3__45__cpo5beginE,@object
	.size		_ZN34_INTERNAL_74d04bab_4_k_cu_0fce2d584cuda3std6ranges3__45__cpo5beginE,(_ZN34_INTERNAL_74d04bab_4_k_cu_0fce2d586thrust24THRUST_300001_SM_1000_NS12placeholders2_5E - _ZN34_INTERNAL_74d04bab_4_k_cu_0fce2d584cuda3std6ranges3__45__cpo5beginE)
_ZN34_INTERNAL_74d04bab_4_k_cu_0fce2d584cuda3std6ranges3__45__cpo5beginE:
	.zero		1
	.type		_ZN34_INTERNAL_74d04bab_4_k_cu_0fce2d586thrust24THRUST_300001_SM_1000_NS12placeholders2_5E,@object
	.size		_ZN34_INTERNAL_74d04bab_4_k_cu_0fce2d586thrust24THRUST_300001_SM_1000_NS12placeholders2_5E,(_ZN34_INTERNAL_74d04bab_4_k_cu_0fce2d584cuda3std3__45__cpo6rbeginE - _ZN34_INTERNAL_74d04bab_4_k_cu_0fce2d586thrust24THRUST_300001_SM_1000_NS12placeholders2_5E)
_ZN34_INTERNAL_74d04bab_4_k_cu_0fce2d586thrust24THRUST_300001_SM_1000_NS12placeholders2_5E:
	.zero		1
	.type		_ZN34_INTERNAL_74d04bab_4_k_cu_0fce2d584cuda3std3__45__cpo6rbeginE,@object
	.size		_ZN34_INTERNAL_74d04bab_4_k_cu_0fce2d584cuda3std3__45__cpo6rbeginE,(_ZN34_INTERNAL_74d04bab_4_k_cu_0fce2d584cuda3std6ranges3__45__cpo7advanceE - _ZN34_INTERNAL_74d04bab_4_k_cu_0fce2d584cuda3std3__45__cpo6rbeginE)
_ZN34_INTERNAL_74d04bab_4_k_cu_0fce2d584cuda3std3__45__cpo6rbeginE:
	.zero		1
	.type		_ZN34_INTERNAL_74d04bab_4_k_cu_0fce2d584cuda3std6ranges3__45__cpo7advanceE,@object
	.size		_ZN34_INTERNAL_74d04bab_4_k_cu_0fce2d584cuda3std6ranges3__45__cpo7advanceE,(_ZN34_INTERNAL_74d04bab_4_k_cu_0fce2d584cuda3std3__47nulloptE - _ZN34_INTERNAL_74d04bab_4_k_cu_0fce2d584cuda3std6ranges3__45__cpo7advanceE)
_ZN34_INTERNAL_74d04bab_4_k_cu_0fce2d584cuda3std6ranges3__45__cpo7advanceE:
	.zero		1
	.type		_ZN34_INTERNAL_74d04bab_4_k_cu_0fce2d584cuda3std3__47nulloptE,@object
	.size		_ZN34_INTERNAL_74d04bab_4_k_cu_0fce2d584cuda3std3__47nulloptE,(_ZN34_INTERNAL_74d04bab_4_k_cu_0fce2d584cuda3std6ranges3__45__cpo8distanceE - _ZN34_INTERNAL_74d04bab_4_k_cu_0fce2d584cuda3std3__47nulloptE)
_ZN34_INTERNAL_74d04bab_4_k_cu_0fce2d584cuda3std3__47nulloptE:
	.zero		1
	.type		_ZN34_INTERNAL_74d04bab_4_k_cu_0fce2d584cuda3std6ranges3__45__cpo8distanceE,@object
	.size		_ZN34_INTERNAL_74d04bab_4_k_cu_0fce2d584cuda3std6ranges3__45__cpo8distanceE,(_ZN34_INTERNAL_74d04bab_4_k_cu_0fce2d586thrust24THRUST_300001_SM_1000_NS12placeholders3_10E - _ZN34_INTERNAL_74d04bab_4_k_cu_0fce2d584cuda3std6ranges3__45__cpo8distanceE)
_ZN34_INTERNAL_74d04bab_4_k_cu_0fce2d584cuda3std6ranges3__45__cpo8distanceE:
	.zero		1
	.type		_ZN34_INTERNAL_74d04bab_4_k_cu_0fce2d586thrust24THRUST_300001_SM_1000_NS12placeholders3_10E,@object
	.size		_ZN34_INTERNAL_74d04bab_4_k_cu_0fce2d586thrust24THRUST_300001_SM_1000_NS12placeholders3_10E,(_ZN34_INTERNAL_74d04bab_4_k_cu_0fce2d584cuda3std3__419piecewise_constructE - _ZN34_INTERNAL_74d04bab_4_k_cu_0fce2d586thrust24THRUST_300001_SM_1000_NS12placeholders3_10E)
_ZN34_INTERNAL_74d04bab_4_k_cu_0fce2d586thrust24THRUST_300001_SM_1000_NS12placeholders3_10E:
	.zero		1
	.type		_ZN34_INTERNAL_74d04bab_4_k_cu_0fce2d584cuda3std3__419piecewise_constructE,@object
	.size		_ZN34_INTERNAL_74d04bab_4_k_cu_0fce2d584cuda3std3__419piecewise_constructE,(_ZN34_INTERNAL_74d04bab_4_k_cu_0fce2d584cuda3std6ranges3__45__cpo5cdataE - _ZN34_INTERNAL_74d04bab_4_k_cu_0fce2d584cuda3std3__419piecewise_constructE)
_ZN34_INTERNAL_74d04bab_4_k_cu_0fce2d584cuda3std3__419piecewise_constructE:
	.zero		1
	.type		_ZN34_INTERNAL_74d04bab_4_k_cu_0fce2d584cuda3std6ranges3__45__cpo5cdataE,@object
	.size		_ZN34_INTERNAL_74d04bab_4_k_cu_0fce2d584cuda3std6ranges3__45__cpo5cdataE,(_ZN34_INTERNAL_74d04bab_4_k_cu_0fce2d586thrust24THRUST_300001_SM_1000_NS12placeholders2_2E - _ZN34_INTERNAL_74d04bab_4_k_cu_0fce2d584cuda3std6ranges3__45__cpo5cdataE)
_ZN34_INTERNAL_74d04bab_4_k_cu_0fce2d584cuda3std6ranges3__45__cpo5cdataE:
	.zero		1
	.type		_ZN34_INTERNAL_74d04bab_4_k_cu_0fce2d586thrust24THRUST_300001_SM_1000_NS12placeholders2_2E,@object
	.size		_ZN34_INTERNAL_74d04bab_4_k_cu_0fce2d586thrust24THRUST_300001_SM_1000_NS12placeholders2_2E,(_ZN34_INTERNAL_74d04bab_4_k_cu_0fce2d584cuda3std3__45__cpo3endE - _ZN34_INTERNAL_74d04bab_4_k_cu_0fce2d586thrust24THRUST_300001_SM_1000_NS12placeholders2_2E)
_ZN34_INTERNAL_74d04bab_4_k_cu_0fce2d586thrust24THRUST_300001_SM_1000_NS12placeholders2_2E:
	.zero		1
	.type		_ZN34_INTERNAL_74d04bab_4_k_cu_0fce2d584cuda3std3__45__cpo3endE,@object
	.size		_ZN34_INTERNAL_74d04bab_4_k_cu_0fce2d584cuda3std3__45__cpo3endE,(_ZN34_INTERNAL_74d04bab_4_k_cu_0fce2d584cuda3std6ranges3__45__cpo3endE - _ZN34_INTERNAL_74d04bab_4_k_cu_0fce2d584cuda3std3__45__cpo3endE)
_ZN34_INTERNAL_74d04bab_4_k_cu_0fce2d584cuda3std3__45__cpo3endE:
	.zero		1
	.type		_ZN34_INTERNAL_74d04bab_4_k_cu_0fce2d584cuda3std6ranges3__45__cpo3endE,@object
	.size		_ZN34_INTERNAL_74d04bab_4_k_cu_0fce2d584cuda3std6ranges3__45__cpo3endE,(_ZN34_INTERNAL_74d04bab_4_k_cu_0fce2d586thrust24THRUST_300001_SM_1000_NS12placeholders2_6E - _ZN34_INTERNAL_74d04bab_4_k_cu_0fce2d584cuda3std6ranges3__45__cpo3endE)
_ZN34_INTERNAL_74d04bab_4_k_cu_0fce2d584cuda3std6ranges3__45__cpo3endE:
	.zero		1
	.type		_ZN34_INTERNAL_74d04bab_4_k_cu_0fce2d586thrust24THRUST_300001_SM_1000_NS12placeholders2_6E,@object
	.size		_ZN34_INTERNAL_74d04bab_4_k_cu_0fce2d586thrust24THRUST_300001_SM_1000_NS12placeholders2_6E,(_ZN34_INTERNAL_74d04bab_4_k_cu_0fce2d584cuda3std3__45__cpo4rendE - _ZN34_INTERNAL_74d04bab_4_k_cu_0fce2d586thrust24THRUST_300001_SM_1000_NS12placeholders2_6E)
_ZN34_INTERNAL_74d04bab_4_k_cu_0fce2d586thrust24THRUST_300001_SM_1000_NS12placeholders2_6E:
	.zero		1
	.type		_ZN34_INTERNAL_74d04bab_4_k_cu_0fce2d584cuda3std3__45__cpo4rendE,@object
	.size		_ZN34_INTERNAL_74d04bab_4_k_cu_0fce2d584cuda3std3__45__cpo4rendE,(_ZN34_INTERNAL_74d04bab_4_k_cu_0fce2d584cuda3std6ranges3__45__cpo9iter_swapE - _ZN34_INTERNAL_74d04bab_4_k_cu_0fce2d584cuda3std3__45__cpo4rendE)
_ZN34_INTERNAL_74d04bab_4_k_cu_0fce2d584cuda3std3__45__cpo4rendE:
	.zero		1
	.type		_ZN34_INTERNAL_74d04bab_4_k_cu_0fce2d584cuda3std6ranges3__45__cpo9iter_swapE,@object
	.size		_ZN34_INTERNAL_74d04bab_4_k_cu_0fce2d584cuda3std6ranges3__45__cpo9iter_swapE,(_ZN34_INTERNAL_74d04bab_4_k_cu_0fce2d584cuda3std3__48unexpectE - _ZN34_INTERNAL_74d04bab_4_k_cu_0fce2d584cuda3std6ranges3__45__cpo9iter_swapE)
_ZN34_INTERNAL_74d04bab_4_k_cu_0fce2d584cuda3std6ranges3__45__cpo9iter_swapE:
	.zero		1
	.type		_ZN34_INTERNAL_74d04bab_4_k_cu_0fce2d584cuda3std3__48unexpectE,@object
	.size		_ZN34_INTERNAL_74d04bab_4_k_cu_0fce2d584cuda3std3__48unexpectE,(_ZN34_INTERNAL_74d04bab_4_k_cu_0fce2d586thrust24THRUST_300001_SM_1000_NS8cuda_cub3parE - _ZN34_INTERNAL_74d04bab_4_k_cu_0fce2d584cuda3std3__48unexpectE)
_ZN34_INTERNAL_74d04bab_4_k_cu_0fce2d584cuda3std3__48unexpectE:
	.zero		1
	.type		_ZN34_INTERNAL_74d04bab_4_k_cu_0fce2d586thrust24THRUST_300001_SM_1000_NS8cuda_cub3parE,@object
	.size		_ZN34_INTERNAL_74d04bab_4_k_cu_0fce2d586thrust24THRUST_300001_SM_1000_NS8cuda_cub3parE,(_ZN34_INTERNAL_74d04bab_4_k_cu_0fce2d586thrust24THRUST_300001_SM_1000_NS12placeholders2_4E - _ZN34_INTERNAL_74d04bab_4_k_cu_0fce2d586thrust24THRUST_300001_SM_1000_NS8cuda_cub3parE)
_ZN34_INTERNAL_74d04bab_4_k_cu_0fce2d586thrust24THRUST_300001_SM_1000_NS8cuda_cub3parE:
	.zero		1
	.type		_ZN34_INTERNAL_74d04bab_4_k_cu_0fce2d586thrust24THRUST_300001_SM_1000_NS12placeholders2_4E,@object
	.size		_ZN34_INTERNAL_74d04bab_4_k_cu_0fce2d586thrust24THRUST_300001_SM_1000_NS12placeholders2_4E,(_ZN34_INTERNAL_74d04bab_4_k_cu_0fce2d584cuda3std3__45__cpo4cendE - _ZN34_INTERNAL_74d04bab_4_k_cu_0fce2d586thrust24THRUST_300001_SM_1000_NS12placeholders2_4E)
_ZN34_INTERNAL_74d04bab_4_k_cu_0fce2d586thrust24THRUST_300001_SM_1000_NS12placeholders2_4E:
	.zero		1
	.type		_ZN34_INTERNAL_74d04bab_4_k_cu_0fce2d584cuda3std3__45__cpo4cendE,@object
	.size		_ZN34_INTERNAL_74d04bab_4_k_cu_0fce2d584cuda3std3__45__cpo4cendE,(_ZN34_INTERNAL_74d04bab_4_k_cu_0fce2d584cuda3std6ranges3__45__cpo4cendE - _ZN34_INTERNAL_74d04bab_4_k_cu_0fce2d584cuda3std3__45__cpo4cendE)
_ZN34_INTERNAL_74d04bab_4_k_cu_0fce2d584cuda3std3__45__cpo4cendE:
	.zero		1
	.type		_ZN34_INTERNAL_74d04bab_4_k_cu_0fce2d584cuda3std6ranges3__45__cpo4cendE,@object
	.size		_ZN34_INTERNAL_74d04bab_4_k_cu_0fce2d584cuda3std6ranges3__45__cpo4cendE,(_ZN34_INTERNAL_74d04bab_4_k_cu_0fce2d584cuda3std3__420unreachable_sentinelE - _ZN34_INTERNAL_74d04bab_4_k_cu_0fce2d584cuda3std6ranges3__45__cpo4cendE)
_ZN34_INTERNAL_74d04bab_4_k_cu_0fce2d584cuda3std6ranges3__45__cpo4cendE:
	.zero		1
	.type		_ZN34_INTERNAL_74d04bab_4_k_cu_0fce2d584cuda3std3__420unreachable_sentinelE,@object
	.size		_ZN34_INTERNAL_74d04bab_4_k_cu_0fce2d584cuda3std3__420unreachable_sentinelE,(_ZN34_INTERNAL_74d04bab_4_k_cu_0fce2d584cuda3std6ranges3__45__cpo5ssizeE - _ZN34_INTERNAL_74d04bab_4_k_cu_0fce2d584cuda3std3__420unreachable_sentinelE)
_ZN34_INTERNAL_74d04bab_4_k_cu_0fce2d584cuda3std3__420unreachable_sentinelE:
	.zero		1
	.type		_ZN34_INTERNAL_74d04bab_4_k_cu_0fce2d584cuda3std6ranges3__45__cpo5ssizeE,@object
	.size		_ZN34_INTERNAL_74d04bab_4_k_cu_0fce2d584cuda3std6ranges3__45__cpo5ssizeE,(_ZN34_INTERNAL_74d04bab_4_k_cu_0fce2d586thrust24THRUST_300001_SM_1000_NS12placeholders2_8E - _ZN34_INTERNAL_74d04bab_4_k_cu_0fce2d584cuda3std6ranges3__45__cpo5ssizeE)
_ZN34_INTERNAL_74d04bab_4_k_cu_0fce2d584cuda3std6ranges3__45__cpo5ssizeE:
	.zero		1
	.type		_ZN34_INTERNAL_74d04bab_4_k_cu_0fce2d586thrust24THRUST_300001_SM_1000_NS12placeholders2_8E,@object
	.size		_ZN34_INTERNAL_74d04bab_4_k_cu_0fce2d586thrust24THRUST_300001_SM_1000_NS12placeholders2_8E,(_ZN34_INTERNAL_74d04bab_4_k_cu_0fce2d584cuda3std3__45__cpo5crendE - _ZN34_INTERNAL_74d04bab_4_k_cu_0fce2d586thrust24THRUST_300001_SM_1000_NS12placeholders2_8E)
_ZN34_INTERNAL_74d04bab_4_k_cu_0fce2d586thrust24THRUST_300001_SM_1000_NS12placeholders2_8E:
	.zero		1
	.type		_ZN34_INTERNAL_74d04bab_4_k_cu_0fce2d584cuda3std3__45__cpo5crendE,@object
	.size		_ZN34_INTERNAL_74d04bab_4_k_cu_0fce2d584cuda3std3__45__cpo5crendE,(_ZN34_INTERNAL_74d04bab_4_k_cu_0fce2d584cuda3std6ranges3__45__cpo4prevE - _ZN34_INTERNAL_74d04bab_4_k_cu_0fce2d584cuda3std3__45__cpo5crendE)
_ZN34_INTERNAL_74d04bab_4_k_cu_0fce2d584cuda3std3__45__cpo5crendE:
	.zero		1
	.type		_ZN34_INTERNAL_74d04bab_4_k_cu_0fce2d584cuda3std6ranges3__45__cpo4prevE,@object
	.size		_ZN34_INTERNAL_74d04bab_4_k_cu_0fce2d584cuda3std6ranges3__45__cpo4prevE,(_ZN34_INTERNAL_74d04bab_4_k_cu_0fce2d584cuda3std6ranges3__45__cpo9iter_moveE - _ZN34_INTERNAL_74d04bab_4_k_cu_0fce2d584cuda3std6ranges3__45__cpo4prevE)
_ZN34_INTERNAL_74d04bab_4_k_cu_0fce2d584cuda3std6ranges3__45__cpo4prevE:
	.zero		1
	.type		_ZN34_INTERNAL_74d04bab_4_k_cu_0fce2d584cuda3std6ranges3__45__cpo9iter_moveE,@object
	.size		_ZN34_INTERNAL_74d04bab_4_k_cu_0fce2d584cuda3std6ranges3__45__cpo9iter_moveE,(_ZN34_INTERNAL_74d04bab_4_k_cu_0fce2d586thrust24THRUST_300001_SM_1000_NS6system6detail10sequential3seqE - _ZN34_INTERNAL_74d04bab_4_k_cu_0fce2d584cuda3std6ranges3__45__cpo9iter_moveE)
_ZN34_INTERNAL_74d04bab_4_k_cu_0fce2d584cuda3std6ranges3__45__cpo9iter_moveE:
	.zero		1
	.type		_ZN34_INTERNAL_74d04bab_4_k_cu_0fce2d586thrust24THRUST_300001_SM_1000_NS6system6detail10sequential3seqE,@object
	.size		_ZN34_INTERNAL_74d04bab_4_k_cu_0fce2d586thrust24THRUST_300001_SM_1000_NS6system6detail10sequential3seqE,(.L_40 - _ZN34_INTERNAL_74d04bab_4_k_cu_0fce2d586thrust24THRUST_300001_SM_1000_NS6system6detail10sequential3seqE)
_ZN34_INTERNAL_74d04bab_4_k_cu_0fce2d586thrust24THRUST_300001_SM_1000_NS6system6detail10sequential3seqE:
	.zero		1
.L_40:


//--------------------- .nv.constant0._ZN3cub18CUB_300001_SM_10006detail11EmptyKernelIvEEvv --------------------------
	.section	.nv.constant0._ZN3cub18CUB_300001_SM_10006detail11EmptyKernelIvEEvv,"a",@progbits
	.sectionflags	@""
	.align	4
.nv.constant0._ZN3cub18CUB_300001_SM_10006detail11EmptyKernelIvEEvv:
	.zero		896


//--------------------- .nv.constant0._Z8WaoCycle10boundariesiPfP6joints --------------------------
	.section	.nv.constant0._Z8WaoCycle10boundariesiPfP6joints,"a",@progbits
	.sectionflags	@""
	.align	4
.nv.constant0._Z8WaoCycle10boundariesiPfP6joints:
	.zero		968


//--------------------- SYMBOLS --------------------------

	.type		.nv.reservedSmem.offset0,@object
	.size		.nv.reservedSmem.offset0,0x4
	.type		vprintf,@function
